//
// Generated by NVIDIA NVVM Compiler
//
// Compiler Build ID: CL-36424714
// Cuda compilation tools, release 13.0, V13.0.88
// Based on NVVM 20.0.0
//

.version 9.0
.target sm_100
.address_size 64

	// .globl	_Z17gaussSeidelKerneliPKfPKiS2_S0_Pf
.extern .shared .align 16 .b8 sdata[];

.visible .entry _Z17gaussSeidelKerneliPKfPKiS2_S0_Pf(
	.param .u32 _Z17gaussSeidelKerneliPKfPKiS2_S0_Pf_param_0,
	.param .u64 .ptr .align 1 _Z17gaussSeidelKerneliPKfPKiS2_S0_Pf_param_1,
	.param .u64 .ptr .align 1 _Z17gaussSeidelKerneliPKfPKiS2_S0_Pf_param_2,
	.param .u64 .ptr .align 1 _Z17gaussSeidelKerneliPKfPKiS2_S0_Pf_param_3,
	.param .u64 .ptr .align 1 _Z17gaussSeidelKerneliPKfPKiS2_S0_Pf_param_4,
	.param .u64 .ptr .align 1 _Z17gaussSeidelKerneliPKfPKiS2_S0_Pf_param_5
)
{
	.reg .pred 	%p<29>;
	.reg .b32 	%r<68>;
	.reg .b32 	%f<99>;
	.reg .b64 	%rd<74>;

	ld.param.u32 	%r23, [_Z17gaussSeidelKerneliPKfPKiS2_S0_Pf_param_0];
	ld.param.u64 	%rd8, [_Z17gaussSeidelKerneliPKfPKiS2_S0_Pf_param_1];
	ld.param.u64 	%rd6, [_Z17gaussSeidelKerneliPKfPKiS2_S0_Pf_param_2];
	ld.param.u64 	%rd9, [_Z17gaussSeidelKerneliPKfPKiS2_S0_Pf_param_3];
	ld.param.u64 	%rd7, [_Z17gaussSeidelKerneliPKfPKiS2_S0_Pf_param_4];
	ld.param.u64 	%rd10, [_Z17gaussSeidelKerneliPKfPKiS2_S0_Pf_param_5];
	cvta.to.global.u64 	%rd1, %rd10;
	cvta.to.global.u64 	%rd2, %rd8;
	cvta.to.global.u64 	%rd3, %rd9;
	mov.u32 	%r24, %ctaid.x;
	mov.u32 	%r25, %ntid.x;
	mov.u32 	%r26, %tid.x;
	mad.lo.s32 	%r1, %r24, %r25, %r26;
	setp.ge.s32 	%p1, %r1, %r23;
	@%p1 bra 	$L__BB0_47;
	cvta.to.global.u64 	%rd11, %rd6;
	mul.wide.s32 	%rd12, %r1, 4;
	add.s64 	%rd13, %rd11, %rd12;
	ld.global.u32 	%r65, [%rd13];
	ld.global.u32 	%r3, [%rd13+4];
	setp.ge.s32 	%p2, %r65, %r3;
	@%p2 bra 	$L__BB0_47;
	mov.b32 	%r60, 0;
	mov.u32 	%r61, %r65;
$L__BB0_3:
	mul.wide.s32 	%rd14, %r61, 4;
	add.s64 	%rd15, %rd3, %rd14;
	ld.global.u32 	%r28, [%rd15];
	setp.eq.s32 	%p3, %r28, %r1;
	@%p3 bra 	$L__BB0_5;
	add.s32 	%r61, %r61, 1;
	setp.lt.s32 	%p4, %r61, %r3;
	add.s32 	%r60, %r60, -1;
	@%p4 bra 	$L__BB0_3;
	bra.uni 	$L__BB0_47;
$L__BB0_5:
	setp.eq.s32 	%p5, %r61, -1;
	@%p5 bra 	$L__BB0_47;
	add.s64 	%rd17, %rd2, %rd14;
	ld.global.f32 	%f1, [%rd17];
	add.s32 	%r29, %r65, 1;
	max.s32 	%r30, %r3, %r29;
	sub.s32 	%r8, %r30, %r65;
	and.b32  	%r9, %r8, 7;
	sub.s32 	%r31, %r65, %r30;
	setp.gt.u32 	%p6, %r31, -8;
	mov.f32 	%f78, 0f00000000;
	@%p6 bra 	$L__BB0_25;
	and.b32  	%r32, %r8, -8;
	neg.s32 	%r62, %r32;
	mov.f32 	%f78, 0f00000000;
$L__BB0_8:
	.pragma "nounroll";
	setp.eq.s32 	%p7, %r60, 0;
	mul.wide.s32 	%rd18, %r65, 4;
	add.s64 	%rd4, %rd3, %rd18;
	add.s64 	%rd5, %rd2, %rd18;
	@%p7 bra 	$L__BB0_10;
	ld.global.u32 	%r33, [%rd4];
	ld.global.f32 	%f42, [%rd5];
	mul.wide.s32 	%rd19, %r33, 4;
	add.s64 	%rd20, %rd1, %rd19;
	ld.global.f32 	%f43, [%rd20];
	fma.rn.f32 	%f78, %f42, %f43, %f78;
$L__BB0_10:
	add.s32 	%r34, %r65, 1;
	setp.eq.s32 	%p8, %r34, %r61;
	@%p8 bra 	$L__BB0_12;
	ld.global.u32 	%r35, [%rd4+4];
	ld.global.f32 	%f44, [%rd5+4];
	mul.wide.s32 	%rd21, %r35, 4;
	add.s64 	%rd22, %rd1, %rd21;
	ld.global.f32 	%f45, [%rd22];
	fma.rn.f32 	%f78, %f44, %f45, %f78;
$L__BB0_12:
	add.s32 	%r36, %r65, 2;
	setp.eq.s32 	%p9, %r36, %r61;
	@%p9 bra 	$L__BB0_14;
	ld.global.u32 	%r37, [%rd4+8];
	ld.global.f32 	%f46, [%rd5+8];
	mul.wide.s32 	%rd23, %r37, 4;
	add.s64 	%rd24, %rd1, %rd23;
	ld.global.f32 	%f47, [%rd24];
	fma.rn.f32 	%f78, %f46, %f47, %f78;
$L__BB0_14:
	add.s32 	%r38, %r65, 3;
	setp.eq.s32 	%p10, %r38, %r61;
	@%p10 bra 	$L__BB0_16;
	ld.global.u32 	%r39, [%rd4+12];
	ld.global.f32 	%f48, [%rd5+12];
	mul.wide.s32 	%rd25, %r39, 4;
	add.s64 	%rd26, %rd1, %rd25;
	ld.global.f32 	%f49, [%rd26];
	fma.rn.f32 	%f78, %f48, %f49, %f78;
$L__BB0_16:
	add.s32 	%r40, %r65, 4;
	setp.eq.s32 	%p11, %r40, %r61;
	@%p11 bra 	$L__BB0_18;
	ld.global.u32 	%r41, [%rd4+16];
	ld.global.f32 	%f50, [%rd5+16];
	mul.wide.s32 	%rd27, %r41, 4;
	add.s64 	%rd28, %rd1, %rd27;
	ld.global.f32 	%f51, [%rd28];
	fma.rn.f32 	%f78, %f50, %f51, %f78;
$L__BB0_18:
	add.s32 	%r42, %r65, 5;
	setp.eq.s32 	%p12, %r42, %r61;
	@%p12 bra 	$L__BB0_20;
	ld.global.u32 	%r43, [%rd4+20];
	ld.global.f32 	%f52, [%rd5+20];
	mul.wide.s32 	%rd29, %r43, 4;
	add.s64 	%rd30, %rd1, %rd29;
	ld.global.f32 	%f53, [%rd30];
	fma.rn.f32 	%f78, %f52, %f53, %f78;
$L__BB0_20:
	add.s32 	%r44, %r65, 6;
	setp.eq.s32 	%p13, %r44, %r61;
	@%p13 bra 	$L__BB0_22;
	ld.global.u32 	%r45, [%rd4+24];
	ld.global.f32 	%f54, [%rd5+24];
	mul.wide.s32 	%rd31, %r45, 4;
	add.s64 	%rd32, %rd1, %rd31;
	ld.global.f32 	%f55, [%rd32];
	fma.rn.f32 	%f78, %f54, %f55, %f78;
$L__BB0_22:
	add.s32 	%r46, %r65, 7;
	setp.eq.s32 	%p14, %r46, %r61;
	@%p14 bra 	$L__BB0_24;
	ld.global.u32 	%r47, [%rd4+28];
	ld.global.f32 	%f56, [%rd5+28];
	mul.wide.s32 	%rd33, %r47, 4;
	add.s64 	%rd34, %rd1, %rd33;
	ld.global.f32 	%f57, [%rd34];
	fma.rn.f32 	%f78, %f56, %f57, %f78;
$L__BB0_24:
	add.s32 	%r65, %r65, 8;
	add.s32 	%r60, %r60, 8;
	add.s32 	%r62, %r62, 8;
	setp.ne.s32 	%p15, %r62, 0;
	@%p15 bra 	$L__BB0_8;
$L__BB0_25:
	setp.eq.s32 	%p16, %r9, 0;
	@%p16 bra 	$L__BB0_46;
	and.b32  	%r18, %r8, 3;
	setp.lt.u32 	%p17, %r9, 4;
	@%p17 bra 	$L__BB0_36;
	setp.eq.s32 	%p18, %r65, %r61;
	@%p18 bra 	$L__BB0_29;
	mul.wide.s32 	%rd35, %r65, 4;
	add.s64 	%rd36, %rd3, %rd35;
	ld.global.u32 	%r48, [%rd36];
	add.s64 	%rd37, %rd2, %rd35;
	ld.global.f32 	%f59, [%rd37];
	mul.wide.s32 	%rd38, %r48, 4;
	add.s64 	%rd39, %rd1, %rd38;
	ld.global.f32 	%f60, [%rd39];
	fma.rn.f32 	%f78, %f59, %f60, %f78;
$L__BB0_29:
	add.s32 	%r49, %r65, 1;
	setp.eq.s32 	%p19, %r49, %r61;
	@%p19 bra 	$L__BB0_31;
	mul.wide.s32 	%rd40, %r65, 4;
	add.s64 	%rd41, %rd3, %rd40;
	ld.global.u32 	%r50, [%rd41+4];
	add.s64 	%rd42, %rd2, %rd40;
	ld.global.f32 	%f61, [%rd42+4];
	mul.wide.s32 	%rd43, %r50, 4;
	add.s64 	%rd44, %rd1, %rd43;
	ld.global.f32 	%f62, [%rd44];
	fma.rn.f32 	%f78, %f61, %f62, %f78;
$L__BB0_31:
	add.s32 	%r51, %r65, 2;
	setp.eq.s32 	%p20, %r51, %r61;
	@%p20 bra 	$L__BB0_33;
	mul.wide.s32 	%rd45, %r65, 4;
	add.s64 	%rd46, %rd3, %rd45;
	ld.global.u32 	%r52, [%rd46+8];
	add.s64 	%rd47, %rd2, %rd45;
	ld.global.f32 	%f63, [%rd47+8];
	mul.wide.s32 	%rd48, %r52, 4;
	add.s64 	%rd49, %rd1, %rd48;
	ld.global.f32 	%f64, [%rd49];
	fma.rn.f32 	%f78, %f63, %f64, %f78;
$L__BB0_33:
	add.s32 	%r53, %r65, 3;
	setp.eq.s32 	%p21, %r53, %r61;
	@%p21 bra 	$L__BB0_35;
	mul.wide.s32 	%rd50, %r65, 4;
	add.s64 	%rd51, %rd3, %rd50;
	ld.global.u32 	%r54, [%rd51+12];
	add.s64 	%rd52, %rd2, %rd50;
	ld.global.f32 	%f65, [%rd52+12];
	mul.wide.s32 	%rd53, %r54, 4;
	add.s64 	%rd54, %rd1, %rd53;
	ld.global.f32 	%f66, [%rd54];
	fma.rn.f32 	%f78, %f65, %f66, %f78;
$L__BB0_35:
	add.s32 	%r65, %r65, 4;
$L__BB0_36:
	setp.eq.s32 	%p22, %r18, 0;
	@%p22 bra 	$L__BB0_46;
	setp.eq.s32 	%p23, %r18, 1;
	@%p23 bra 	$L__BB0_43;
	setp.eq.s32 	%p24, %r65, %r61;
	@%p24 bra 	$L__BB0_40;
	mul.wide.s32 	%rd55, %r65, 4;
	add.s64 	%rd56, %rd3, %rd55;
	ld.global.u32 	%r55, [%rd56];
	add.s64 	%rd57, %rd2, %rd55;
	ld.global.f32 	%f68, [%rd57];
	mul.wide.s32 	%rd58, %r55, 4;
	add.s64 	%rd59, %rd1, %rd58;
	ld.global.f32 	%f69, [%rd59];
	fma.rn.f32 	%f78, %f68, %f69, %f78;
$L__BB0_40:
	add.s32 	%r56, %r65, 1;
	setp.eq.s32 	%p25, %r56, %r61;
	@%p25 bra 	$L__BB0_42;
	mul.wide.s32 	%rd60, %r65, 4;
	add.s64 	%rd61, %rd3, %rd60;
	ld.global.u32 	%r57, [%rd61+4];
	add.s64 	%rd62, %rd2, %rd60;
	ld.global.f32 	%f70, [%rd62+4];
	mul.wide.s32 	%rd63, %r57, 4;
	add.s64 	%rd64, %rd1, %rd63;
	ld.global.f32 	%f71, [%rd64];
	fma.rn.f32 	%f78, %f70, %f71, %f78;
$L__BB0_42:
	add.s32 	%r65, %r65, 2;
$L__BB0_43:
	and.b32  	%r58, %r8, 1;
	setp.eq.b32 	%p26, %r58, 1;
	not.pred 	%p27, %p26;
	@%p27 bra 	$L__BB0_46;
	setp.eq.s32 	%p28, %r65, %r61;
	@%p28 bra 	$L__BB0_46;
	mul.wide.s32 	%rd65, %r65, 4;
	add.s64 	%rd66, %rd3, %rd65;
	ld.global.u32 	%r59, [%rd66];
	add.s64 	%rd67, %rd2, %rd65;
	ld.global.f32 	%f72, [%rd67];
	mul.wide.s32 	%rd68, %r59, 4;
	add.s64 	%rd69, %rd1, %rd68;
	ld.global.f32 	%f73, [%rd69];
	fma.rn.f32 	%f78, %f72, %f73, %f78;
$L__BB0_46:
	cvta.to.global.u64 	%rd70, %rd7;
	add.s64 	%rd72, %rd70, %rd12;
	ld.global.f32 	%f74, [%rd72];
	sub.f32 	%f75, %f74, %f78;
	div.rn.f32 	%f76, %f75, %f1;
	add.s64 	%rd73, %rd1, %rd12;
	st.global.f32 	[%rd73], %f76;
$L__BB0_47:
	ret;

}
	// .globl	_Z15computeResidualiPKfPKiS2_S0_S0_Pf
.visible .entry _Z15computeResidualiPKfPKiS2_S0_S0_Pf(
	.param .u32 _Z15computeResidualiPKfPKiS2_S0_S0_Pf_param_0,
	.param .u64 .ptr .align 1 _Z15computeResidualiPKfPKiS2_S0_S0_Pf_param_1,
	.param .u64 .ptr .align 1 _Z15computeResidualiPKfPKiS2_S0_S0_Pf_param_2,
	.param .u64 .ptr .align 1 _Z15computeResidualiPKfPKiS2_S0_S0_Pf_param_3,
	.param .u64 .ptr .align 1 _Z15computeResidualiPKfPKiS2_S0_S0_Pf_param_4,
	.param .u64 .ptr .align 1 _Z15computeResidualiPKfPKiS2_S0_S0_Pf_param_5,
	.param .u64 .ptr .align 1 _Z15computeResidualiPKfPKiS2_S0_S0_Pf_param_6
)
{
	.reg .pred 	%p<11>;
	.reg .b32 	%r<67>;
	.reg .b32 	%f<114>;
	.reg .b64 	%rd<90>;

	ld.param.u32 	%r23, [_Z15computeResidualiPKfPKiS2_S0_S0_Pf_param_0];
	ld.param.u64 	%rd9, [_Z15computeResidualiPKfPKiS2_S0_S0_Pf_param_1];
	ld.param.u64 	%rd6, [_Z15computeResidualiPKfPKiS2_S0_S0_Pf_param_2];
	ld.param.u64 	%rd10, [_Z15computeResidualiPKfPKiS2_S0_S0_Pf_param_3];
	ld.param.u64 	%rd11, [_Z15computeResidualiPKfPKiS2_S0_S0_Pf_param_4];
	ld.param.u64 	%rd7, [_Z15computeResidualiPKfPKiS2_S0_S0_Pf_param_5];
	ld.param.u64 	%rd8, [_Z15computeResidualiPKfPKiS2_S0_S0_Pf_param_6];
	cvta.to.global.u64 	%rd1, %rd11;
	cvta.to.global.u64 	%rd2, %rd10;
	cvta.to.global.u64 	%rd3, %rd9;
	mov.u32 	%r24, %ctaid.x;
	mov.u32 	%r25, %ntid.x;
	mov.u32 	%r26, %tid.x;
	mad.lo.s32 	%r1, %r24, %r25, %r26;
	setp.ge.s32 	%p1, %r1, %r23;
	@%p1 bra 	$L__BB1_15;
	cvta.to.global.u64 	%rd12, %rd6;
	mul.wide.s32 	%rd13, %r1, 4;
	add.s64 	%rd14, %rd12, %rd13;
	ld.global.u32 	%r62, [%rd14];
	ld.global.u32 	%r3, [%rd14+4];
	setp.ge.s32 	%p2, %r62, %r3;
	mov.f32 	%f113, 0f00000000;
	@%p2 bra 	$L__BB1_14;
	add.s32 	%r27, %r62, 1;
	max.s32 	%r28, %r3, %r27;
	sub.s32 	%r4, %r28, %r62;
	and.b32  	%r5, %r4, 15;
	sub.s32 	%r29, %r62, %r28;
	setp.gt.u32 	%p3, %r29, -16;
	mov.f32 	%f113, 0f00000000;
	@%p3 bra 	$L__BB1_5;
	and.b32  	%r30, %r4, -16;
	neg.s32 	%r60, %r30;
	add.s64 	%rd4, %rd3, 32;
	add.s64 	%rd5, %rd2, 32;
	mov.f32 	%f113, 0f00000000;
$L__BB1_4:
	.pragma "nounroll";
	mul.wide.s32 	%rd15, %r62, 4;
	add.s64 	%rd16, %rd4, %rd15;
	add.s64 	%rd17, %rd5, %rd15;
	ld.global.f32 	%f18, [%rd16+-32];
	ld.global.u32 	%r31, [%rd17+-32];
	mul.wide.s32 	%rd18, %r31, 4;
	add.s64 	%rd19, %rd1, %rd18;
	ld.global.f32 	%f19, [%rd19];
	fma.rn.f32 	%f20, %f18, %f19, %f113;
	ld.global.f32 	%f21, [%rd16+-28];
	ld.global.u32 	%r32, [%rd17+-28];
	mul.wide.s32 	%rd20, %r32, 4;
	add.s64 	%rd21, %rd1, %rd20;
	ld.global.f32 	%f22, [%rd21];
	fma.rn.f32 	%f23, %f21, %f22, %f20;
	ld.global.f32 	%f24, [%rd16+-24];
	ld.global.u32 	%r33, [%rd17+-24];
	mul.wide.s32 	%rd22, %r33, 4;
	add.s64 	%rd23, %rd1, %rd22;
	ld.global.f32 	%f25, [%rd23];
	fma.rn.f32 	%f26, %f24, %f25, %f23;
	ld.global.f32 	%f27, [%rd16+-20];
	ld.global.u32 	%r34, [%rd17+-20];
	mul.wide.s32 	%rd24, %r34, 4;
	add.s64 	%rd25, %rd1, %rd24;
	ld.global.f32 	%f28, [%rd25];
	fma.rn.f32 	%f29, %f27, %f28, %f26;
	ld.global.f32 	%f30, [%rd16+-16];
	ld.global.u32 	%r35, [%rd17+-16];
	mul.wide.s32 	%rd26, %r35, 4;
	add.s64 	%rd27, %rd1, %rd26;
	ld.global.f32 	%f31, [%rd27];
	fma.rn.f32 	%f32, %f30, %f31, %f29;
	ld.global.f32 	%f33, [%rd16+-12];
	ld.global.u32 	%r36, [%rd17+-12];
	mul.wide.s32 	%rd28, %r36, 4;
	add.s64 	%rd29, %rd1, %rd28;
	ld.global.f32 	%f34, [%rd29];
	fma.rn.f32 	%f35, %f33, %f34, %f32;
	ld.global.f32 	%f36, [%rd16+-8];
	ld.global.u32 	%r37, [%rd17+-8];
	mul.wide.s32 	%rd30, %r37, 4;
	add.s64 	%rd31, %rd1, %rd30;
	ld.global.f32 	%f37, [%rd31];
	fma.rn.f32 	%f38, %f36, %f37, %f35;
	ld.global.f32 	%f39, [%rd16+-4];
	ld.global.u32 	%r38, [%rd17+-4];
	mul.wide.s32 	%rd32, %r38, 4;
	add.s64 	%rd33, %rd1, %rd32;
	ld.global.f32 	%f40, [%rd33];
	fma.rn.f32 	%f41, %f39, %f40, %f38;
	ld.global.f32 	%f42, [%rd16];
	ld.global.u32 	%r39, [%rd17];
	mul.wide.s32 	%rd34, %r39, 4;
	add.s64 	%rd35, %rd1, %rd34;
	ld.global.f32 	%f43, [%rd35];
	fma.rn.f32 	%f44, %f42, %f43, %f41;
	ld.global.f32 	%f45, [%rd16+4];
	ld.global.u32 	%r40, [%rd17+4];
	mul.wide.s32 	%rd36, %r40, 4;
	add.s64 	%rd37, %rd1, %rd36;
	ld.global.f32 	%f46, [%rd37];
	fma.rn.f32 	%f47, %f45, %f46, %f44;
	ld.global.f32 	%f48, [%rd16+8];
	ld.global.u32 	%r41, [%rd17+8];
	mul.wide.s32 	%rd38, %r41, 4;
	add.s64 	%rd39, %rd1, %rd38;
	ld.global.f32 	%f49, [%rd39];
	fma.rn.f32 	%f50, %f48, %f49, %f47;
	ld.global.f32 	%f51, [%rd16+12];
	ld.global.u32 	%r42, [%rd17+12];
	mul.wide.s32 	%rd40, %r42, 4;
	add.s64 	%rd41, %rd1, %rd40;
	ld.global.f32 	%f52, [%rd41];
	fma.rn.f32 	%f53, %f51, %f52, %f50;
	ld.global.f32 	%f54, [%rd16+16];
	ld.global.u32 	%r43, [%rd17+16];
	mul.wide.s32 	%rd42, %r43, 4;
	add.s64 	%rd43, %rd1, %rd42;
	ld.global.f32 	%f55, [%rd43];
	fma.rn.f32 	%f56, %f54, %f55, %f53;
	ld.global.f32 	%f57, [%rd16+20];
	ld.global.u32 	%r44, [%rd17+20];
	mul.wide.s32 	%rd44, %r44, 4;
	add.s64 	%rd45, %rd1, %rd44;
	ld.global.f32 	%f58, [%rd45];
	fma.rn.f32 	%f59, %f57, %f58, %f56;
	ld.global.f32 	%f60, [%rd16+24];
	ld.global.u32 	%r45, [%rd17+24];
	mul.wide.s32 	%rd46, %r45, 4;
	add.s64 	%rd47, %rd1, %rd46;
	ld.global.f32 	%f61, [%rd47];
	fma.rn.f32 	%f62, %f60, %f61, %f59;
	ld.global.f32 	%f63, [%rd16+28];
	ld.global.u32 	%r46, [%rd17+28];
	mul.wide.s32 	%rd48, %r46, 4;
	add.s64 	%rd49, %rd1, %rd48;
	ld.global.f32 	%f64, [%rd49];
	fma.rn.f32 	%f113, %f63, %f64, %f62;
	add.s32 	%r62, %r62, 16;
	add.s32 	%r60, %r60, 16;
	setp.ne.s32 	%p4, %r60, 0;
	@%p4 bra 	$L__BB1_4;
$L__BB1_5:
	setp.eq.s32 	%p5, %r5, 0;
	@%p5 bra 	$L__BB1_14;
	and.b32  	%r12, %r4, 7;
	setp.lt.u32 	%p6, %r5, 8;
	@%p6 bra 	$L__BB1_8;
	mul.wide.s32 	%rd50, %r62, 4;
	add.s64 	%rd51, %rd3, %rd50;
	ld.global.f32 	%f66, [%rd51];
	add.s64 	%rd52, %rd2, %rd50;
	ld.global.u32 	%r47, [%rd52];
	mul.wide.s32 	%rd53, %r47, 4;
	add.s64 	%rd54, %rd1, %rd53;
	ld.global.f32 	%f67, [%rd54];
	fma.rn.f32 	%f68, %f66, %f67, %f113;
	ld.global.f32 	%f69, [%rd51+4];
	ld.global.u32 	%r48, [%rd52+4];
	mul.wide.s32 	%rd55, %r48, 4;
	add.s64 	%rd56, %rd1, %rd55;
	ld.global.f32 	%f70, [%rd56];
	fma.rn.f32 	%f71, %f69, %f70, %f68;
	ld.global.f32 	%f72, [%rd51+8];
	ld.global.u32 	%r49, [%rd52+8];
	mul.wide.s32 	%rd57, %r49, 4;
	add.s64 	%rd58, %rd1, %rd57;
	ld.global.f32 	%f73, [%rd58];
	fma.rn.f32 	%f74, %f72, %f73, %f71;
	ld.global.f32 	%f75, [%rd51+12];
	ld.global.u32 	%r50, [%rd52+12];
	mul.wide.s32 	%rd59, %r50, 4;
	add.s64 	%rd60, %rd1, %rd59;
	ld.global.f32 	%f76, [%rd60];
	fma.rn.f32 	%f77, %f75, %f76, %f74;
	ld.global.f32 	%f78, [%rd51+16];
	ld.global.u32 	%r51, [%rd52+16];
	mul.wide.s32 	%rd61, %r51, 4;
	add.s64 	%rd62, %rd1, %rd61;
	ld.global.f32 	%f79, [%rd62];
	fma.rn.f32 	%f80, %f78, %f79, %f77;
	ld.global.f32 	%f81, [%rd51+20];
	ld.global.u32 	%r52, [%rd52+20];
	mul.wide.s32 	%rd63, %r52, 4;
	add.s64 	%rd64, %rd1, %rd63;
	ld.global.f32 	%f82, [%rd64];
	fma.rn.f32 	%f83, %f81, %f82, %f80;
	ld.global.f32 	%f84, [%rd51+24];
	ld.global.u32 	%r53, [%rd52+24];
	mul.wide.s32 	%rd65, %r53, 4;
	add.s64 	%rd66, %rd1, %rd65;
	ld.global.f32 	%f85, [%rd66];
	fma.rn.f32 	%f86, %f84, %f85, %f83;
	ld.global.f32 	%f87, [%rd51+28];
	ld.global.u32 	%r54, [%rd52+28];
	mul.wide.s32 	%rd67, %r54, 4;
	add.s64 	%rd68, %rd1, %rd67;
	ld.global.f32 	%f88, [%rd68];
	fma.rn.f32 	%f113, %f87, %f88, %f86;
	add.s32 	%r62, %r62, 8;
$L__BB1_8:
	setp.eq.s32 	%p7, %r12, 0;
	@%p7 bra 	$L__BB1_14;
	and.b32  	%r15, %r4, 3;
	setp.lt.u32 	%p8, %r12, 4;
	@%p8 bra 	$L__BB1_11;
	mul.wide.s32 	%rd69, %r62, 4;
	add.s64 	%rd70, %rd3, %rd69;
	ld.global.f32 	%f90, [%rd70];
	add.s64 	%rd71, %rd2, %rd69;
	ld.global.u32 	%r55, [%rd71];
	mul.wide.s32 	%rd72, %r55, 4;
	add.s64 	%rd73, %rd1, %rd72;
	ld.global.f32 	%f91, [%rd73];
	fma.rn.f32 	%f92, %f90, %f91, %f113;
	ld.global.f32 	%f93, [%rd70+4];
	ld.global.u32 	%r56, [%rd71+4];
	mul.wide.s32 	%rd74, %r56, 4;
	add.s64 	%rd75, %rd1, %rd74;
	ld.global.f32 	%f94, [%rd75];
	fma.rn.f32 	%f95, %f93, %f94, %f92;
	ld.global.f32 	%f96, [%rd70+8];
	ld.global.u32 	%r57, [%rd71+8];
	mul.wide.s32 	%rd76, %r57, 4;
	add.s64 	%rd77, %rd1, %rd76;
	ld.global.f32 	%f97, [%rd77];
	fma.rn.f32 	%f98, %f96, %f97, %f95;
	ld.global.f32 	%f99, [%rd70+12];
	ld.global.u32 	%r58, [%rd71+12];
	mul.wide.s32 	%rd78, %r58, 4;
	add.s64 	%rd79, %rd1, %rd78;
	ld.global.f32 	%f100, [%rd79];
	fma.rn.f32 	%f113, %f99, %f100, %f98;
	add.s32 	%r62, %r62, 4;
$L__BB1_11:
	setp.eq.s32 	%p9, %r15, 0;
	@%p9 bra 	$L__BB1_14;
	neg.s32 	%r65, %r15;
$L__BB1_13:
	.pragma "nounroll";
	mul.wide.s32 	%rd80, %r62, 4;
	add.s64 	%rd81, %rd2, %rd80;
	add.s64 	%rd82, %rd3, %rd80;
	ld.global.f32 	%f101, [%rd82];
	ld.global.u32 	%r59, [%rd81];
	mul.wide.s32 	%rd83, %r59, 4;
	add.s64 	%rd84, %rd1, %rd83;
	ld.global.f32 	%f102, [%rd84];
	fma.rn.f32 	%f113, %f101, %f102, %f113;
	add.s32 	%r62, %r62, 1;
	add.s32 	%r65, %r65, 1;
	setp.ne.s32 	%p10, %r65, 0;
	@%p10 bra 	$L__BB1_13;
$L__BB1_14:
	cvta.to.global.u64 	%rd85, %rd7;
	add.s64 	%rd87, %rd85, %rd13;
	ld.global.f32 	%f103, [%rd87];
	sub.f32 	%f104, %f113, %f103;
	cvta.to.global.u64 	%rd88, %rd8;
	add.s64 	%rd89, %rd88, %rd13;
	st.global.f32 	[%rd89], %f104;
$L__BB1_15:
	ret;

}
	// .globl	_Z19computeResidualNormPKfPfi
.visible .entry _Z19computeResidualNormPKfPfi(
	.param .u64 .ptr .align 1 _Z19computeResidualNormPKfPfi_param_0,
	.param .u64 .ptr .align 1 _Z19computeResidualNormPKfPfi_param_1,
	.param .u32 _Z19computeResidualNormPKfPfi_param_2
)
{
	.reg .pred 	%p<6>;
	.reg .b32 	%r<15>;
	.reg .b32 	%f<8>;
	.reg .b64 	%rd<7>;

	ld.param.u64 	%rd1, [_Z19computeResidualNormPKfPfi_param_0];
	ld.param.u64 	%rd2, [_Z19computeResidualNormPKfPfi_param_1];
	ld.param.u32 	%r7, [_Z19computeResidualNormPKfPfi_param_2];
	mov.u32 	%r1, %tid.x;
	mov.u32 	%r8, %ctaid.x;
	mov.u32 	%r14, %ntid.x;
	mad.lo.s32 	%r3, %r8, %r14, %r1;
	shl.b32 	%r9, %r1, 2;
	mov.u32 	%r10, sdata;
	add.s32 	%r4, %r10, %r9;
	mov.b32 	%r11, 0;
	st.shared.u32 	[%r4], %r11;
	setp.ge.s32 	%p1, %r3, %r7;
	@%p1 bra 	$L__BB2_2;
	cvta.to.global.u64 	%rd3, %rd1;
	mul.wide.s32 	%rd4, %r3, 4;
	add.s64 	%rd5, %rd3, %rd4;
	ld.global.f32 	%f1, [%rd5];
	mul.f32 	%f2, %f1, %f1;
	st.shared.f32 	[%r4], %f2;
$L__BB2_2:
	bar.sync 	0;
	setp.lt.u32 	%p2, %r14, 2;
	@%p2 bra 	$L__BB2_6;
$L__BB2_3:
	shr.u32 	%r6, %r14, 1;
	setp.ge.u32 	%p3, %r1, %r6;
	@%p3 bra 	$L__BB2_5;
	shl.b32 	%r12, %r6, 2;
	add.s32 	%r13, %r4, %r12;
	ld.shared.f32 	%f3, [%r13];
	ld.shared.f32 	%f4, [%r4];
	add.f32 	%f5, %f3, %f4;
	st.shared.f32 	[%r4], %f5;
$L__BB2_5:
	bar.sync 	0;
	setp.gt.u32 	%p4, %r14, 3;
	mov.u32 	%r14, %r6;
	@%p4 bra 	$L__BB2_3;
$L__BB2_6:
	setp.ne.s32 	%p5, %r1, 0;
	@%p5 bra 	$L__BB2_8;
	ld.shared.f32 	%f6, [sdata];
	cvta.to.global.u64 	%rd6, %rd2;
	atom.global.add.f32 	%f7, [%rd6], %f6;
$L__BB2_8:
	ret;

}


// ===== COMPILED SASS (sm_100) =====

	.target	sm_100

	.elftype	@"ET_EXEC"


//--------------------- .note.nv.tkinfo           --------------------------
	.section	.note.nv.tkinfo,"",@"SHT_NOTE"
	.sectionflags	@"SHF_NOTE_NV_TKINFO"
	.tkinfo
        /*0018*/ 	.word	0x00000002
        /*0030*/ 	.string	""
        /*0030*/ 	.string	"ptxas"
        /*0030*/ 	.string	"Cuda compilation tools, release 13.0, V13.0.88"
        /*0030*/ 	.string	"Build cuda_13.0.r13.0/compiler.36424714_0"
        /*0030*/ 	.string	"-arch sm_100 -m 64 "



//--------------------- .note.nv.cuinfo           --------------------------
	.section	.note.nv.cuinfo,"",@"SHT_NOTE"
	.sectionflags	@"SHF_NOTE_NV_CUINFO"
        /*0018*/ 	.short	0x0002
        /*001a*/ 	.short	0x0064
        /*001c*/ 	.short	0x0082
	.zero		2


//--------------------- .nv.info                  --------------------------
	.section	.nv.info,"",@"SHT_CUDA_INFO"
	.align	4


	//----- nvinfo : EIATTR_REGCOUNT
	.align		4
        /*0000*/ 	.byte	0x04, 0x2f
        /*0002*/ 	.short	(.L_1 - .L_0)
	.align		4
.L_0:
        /*0004*/ 	.word	index@(_Z17gaussSeidelKerneliPKfPKiS2_S0_Pf)
        /*0008*/ 	.word	0x00000020


	//----- nvinfo : EIATTR_FRAME_SIZE
	.align		4
.L_1:
        /*000c*/ 	.byte	0x04, 0x11
        /*000e*/ 	.short	(.L_3 - .L_2)
	.align		4
.L_2:
        /*0010*/ 	.word	index@($__internal_0_$__cuda_sm3x_div_rn_noftz_f32_slowpath)
        /*0014*/ 	.word	0x00000000


	//----- nvinfo : EIATTR_FRAME_SIZE
	.align		4
.L_3:
        /*0018*/ 	.byte	0x04, 0x11
        /*001a*/ 	.short	(.L_5 - .L_4)
	.align		4
.L_4:
        /*001c*/ 	.word	index@(_Z17gaussSeidelKerneliPKfPKiS2_S0_Pf)
        /*0020*/ 	.word	0x00000000


	//----- nvinfo : EIATTR_REGCOUNT
	.align		4
.L_5:
        /*0024*/ 	.byte	0x04, 0x2f
        /*0026*/ 	.short	(.L_7 - .L_6)
	.align		4
.L_6:
        /*0028*/ 	.word	index@(_Z15computeResidualiPKfPKiS2_S0_S0_Pf)
        /*002c*/ 	.word	0x00000020


	//----- nvinfo : EIATTR_FRAME_SIZE
	.align		4
.L_7:
        /*0030*/ 	.byte	0x04, 0x11
        /*0032*/ 	.short	(.L_9 - .L_8)
	.align		4
.L_8:
        /*0034*/ 	.word	index@(_Z15computeResidualiPKfPKiS2_S0_S0_Pf)
        /*0038*/ 	.word	0x00000000


	//----- nvinfo : EIATTR_REGCOUNT
	.align		4
.L_9:
        /*003c*/ 	.byte	0x04, 0x2f
        /*003e*/ 	.short	(.L_11 - .L_10)
	.align		4
.L_10:
        /*0040*/ 	.word	index@(_Z19computeResidualNormPKfPfi)
        /*0044*/ 	.word	0x0000000a


	//----- nvinfo : EIATTR_FRAME_SIZE
	.align		4
.L_11:
        /*0048*/ 	.byte	0x04, 0x11
        /*004a*/ 	.short	(.L_13 - .L_12)
	.align		4
.L_12:
        /*004c*/ 	.word	index@(_Z19computeResidualNormPKfPfi)
        /*0050*/ 	.word	0x00000000


	//----- nvinfo : EIATTR_MIN_STACK_SIZE
	.align		4
.L_13:
        /*0054*/ 	.byte	0x04, 0x12
        /*0056*/ 	.short	(.L_15 - .L_14)
	.align		4
.L_14:
        /*0058*/ 	.word	index@(_Z19computeResidualNormPKfPfi)
        /*005c*/ 	.word	0x00000000


	//----- nvinfo : EIATTR_MIN_STACK_SIZE
	.align		4
.L_15:
        /*0060*/ 	.byte	0x04, 0x12
        /*0062*/ 	.short	(.L_17 - .L_16)
	.align		4
.L_16:
        /*0064*/ 	.word	index@(_Z15computeResidualiPKfPKiS2_S0_S0_Pf)
        /*0068*/ 	.word	0x00000000


	//----- nvinfo : EIATTR_MIN_STACK_SIZE
	.align		4
.L_17:
        /*006c*/ 	.byte	0x04, 0x12
        /*006e*/ 	.short	(.L_19 - .L_18)
	.align		4
.L_18:
        /*0070*/ 	.word	index@(_Z17gaussSeidelKerneliPKfPKiS2_S0_Pf)
        /*0074*/ 	.word	0x00000000
.L_19:


//--------------------- .nv.compat                --------------------------
	.section	.nv.compat,"",@"SHT_CUDA_COMPAT_INFO"
	.align	4
        /*0000*/ 	.byte	0x02, 0x09, 0x00, 0x00, 0x02, 0x02, 0x01, 0x00, 0x02, 0x05, 0x05, 0x00, 0x03, 0x07, 0x01, 0x01
        /*0010*/ 	.byte	0x02, 0x03, 0x00, 0x00, 0x02, 0x06, 0x01, 0x00, 0x04, 0x0b, 0x08, 0x00, 0x01, 0x00, 0x00, 0x00
        /*0020*/ 	.byte	0x00, 0x00, 0x00, 0x00


//--------------------- .nv.info._Z19computeResidualNormPKfPfi --------------------------
	.section	.nv.info._Z19computeResidualNormPKfPfi,"",@"SHT_CUDA_INFO"
	.sectionflags	@""
	.align	4


	//----- nvinfo : EIATTR_CUDA_API_VERSION
	.align		4
        /*0000*/ 	.byte	0x04, 0x37
        /*0002*/ 	.short	(.L_21 - .L_20)
.L_20:
        /*0004*/ 	.word	0x00000082


	//----- nvinfo : EIATTR_KPARAM_INFO
	.align		4
.L_21:
        /*0008*/ 	.byte	0x04, 0x17
        /*000a*/ 	.short	(.L_23 - .L_22)
.L_22:
        /*000c*/ 	.word	0x00000000
        /*0010*/ 	.short	0x0002
        /*0012*/ 	.short	0x0010
        /*0014*/ 	.byte	0x00, 0xf0, 0x11, 0x00


	//----- nvinfo : EIATTR_KPARAM_INFO
	.align		4
.L_23:
        /*0018*/ 	.byte	0x04, 0x17
        /*001a*/ 	.short	(.L_25 - .L_24)
.L_24:
        /*001c*/ 	.word	0x00000000
        /*0020*/ 	.short	0x0001
        /*0022*/ 	.short	0x0008
        /*0024*/ 	.byte	0x00, 0xf5, 0x21, 0x00


	//----- nvinfo : EIATTR_KPARAM_INFO
	.align		4
.L_25:
        /*0028*/ 	.byte	0x04, 0x17
        /*002a*/ 	.short	(.L_27 - .L_26)
.L_26:
        /*002c*/ 	.word	0x00000000
        /*0030*/ 	.short	0x0000
        /*0032*/ 	.short	0x0000
        /*0034*/ 	.byte	0x00, 0xf5, 0x21, 0x00


	//----- nvinfo : EIATTR_SPARSE_MMA_MASK
	.align		4
.L_27:
        /*0038*/ 	.byte	0x03, 0x50
        /*003a*/ 	.short	0x0000


	//----- nvinfo : EIATTR_MAXREG_COUNT
	.align		4
        /*003c*/ 	.byte	0x03, 0x1b
        /*003e*/ 	.short	0x00ff


	//----- nvinfo : EIATTR_NUM_BARRIERS
	.align		4
        /*0040*/ 	.byte	0x02, 0x4c
        /*0042*/ 	.byte	0x01
	.zero		1


	//----- nvinfo : EIATTR_MERCURY_ISA_VERSION
	.align		4
        /*0044*/ 	.byte	0x03, 0x5f
        /*0046*/ 	.short	0x0101


	//----- nvinfo : EIATTR_VRC_CTA_INIT_COUNT
	.align		4
        /*0048*/ 	.byte	0x02, 0x4a
	.zero		1
	.zero		1


	//----- nvinfo : EIATTR_EXIT_INSTR_OFFSETS
	.align		4
        /*004c*/ 	.byte	0x04, 0x1c
        /*004e*/ 	.short	(.L_29 - .L_28)


	//   ....[0]....
.L_28:
        /*0050*/ 	.word	0x00000210


	//   ....[1]....
        /*0054*/ 	.word	0x00000280


	//----- nvinfo : EIATTR_CBANK_PARAM_SIZE
	.align		4
.L_29:
        /*0058*/ 	.byte	0x03, 0x19
        /*005a*/ 	.short	0x0014


	//----- nvinfo : EIATTR_PARAM_CBANK
	.align		4
        /*005c*/ 	.byte	0x04, 0x0a
        /*005e*/ 	.short	(.L_31 - .L_30)
	.align		4
.L_30:
        /*0060*/ 	.word	index@(.nv.constant0._Z19computeResidualNormPKfPfi)
        /*0064*/ 	.short	0x0380
        /*0066*/ 	.short	0x0014


	//----- nvinfo : EIATTR_SW_WAR
	.align		4
.L_31:
        /*0068*/ 	.byte	0x04, 0x36
        /*006a*/ 	.short	(.L_33 - .L_32)
.L_32:
        /*006c*/ 	.word	0x00000008
.L_33:


//--------------------- .nv.info._Z15computeResidualiPKfPKiS2_S0_S0_Pf --------------------------
	.section	.nv.info._Z15computeResidualiPKfPKiS2_S0_S0_Pf,"",@"SHT_CUDA_INFO"
	.sectionflags	@""
	.align	4


	//----- nvinfo : EIATTR_CUDA_API_VERSION
	.align		4
        /*0000*/ 	.byte	0x04, 0x37
        /*0002*/ 	.short	(.L_35 - .L_34)
.L_34:
        /*0004*/ 	.word	0x00000082


	//----- nvinfo : EIATTR_KPARAM_INFO
	.align		4
.L_35:
        /*0008*/ 	.byte	0x04, 0x17
        /*000a*/ 	.short	(.L_37 - .L_36)
.L_36:
        /*000c*/ 	.word	0x00000000
        /*0010*/ 	.short	0x0006
        /*0012*/ 	.short	0x0030
        /*0014*/ 	.byte	0x00, 0xf5, 0x21, 0x00


	//----- nvinfo : EIATTR_KPARAM_INFO
	.align		4
.L_37:
        /*0018*/ 	.byte	0x04, 0x17
        /*001a*/ 	.short	(.L_39 - .L_38)
.L_38:
        /*001c*/ 	.word	0x00000000
        /*0020*/ 	.short	0x0005
        /*0022*/ 	.short	0x0028
        /*0024*/ 	.byte	0x00, 0xf5, 0x21, 0x00


	//----- nvinfo : EIATTR_KPARAM_INFO
	.align		4
.L_39:
        /*0028*/ 	.byte	0x04, 0x17
        /*002a*/ 	.short	(.L_41 - .L_40)
.L_40:
        /*002c*/ 	.word	0x00000000
        /*0030*/ 	.short	0x0004
        /*0032*/ 	.short	0x0020
        /*0034*/ 	.byte	0x00, 0xf5, 0x21, 0x00


	//----- nvinfo : EIATTR_KPARAM_INFO
	.align		4
.L_41:
        /*0038*/ 	.byte	0x04, 0x17
        /*003a*/ 	.short	(.L_43 - .L_42)
.L_42:
        /*003c*/ 	.word	0x00000000
        /*0040*/ 	.short	0x0003
        /*0042*/ 	.short	0x0018
        /*0044*/ 	.byte	0x00, 0xf5, 0x21, 0x00


	//----- nvinfo : EIATTR_KPARAM_INFO
	.align		4
.L_43:
        /*0048*/ 	.byte	0x04, 0x17
        /*004a*/ 	.short	(.L_45 - .L_44)
.L_44:
        /*004c*/ 	.word	0x00000000
        /*0050*/ 	.short	0x0002
        /*0052*/ 	.short	0x0010
        /*0054*/ 	.byte	0x00, 0xf5, 0x21, 0x00


	//----- nvinfo : EIATTR_KPARAM_INFO
	.align		4
.L_45:
        /*0058*/ 	.byte	0x04, 0x17
        /*005a*/ 	.short	(.L_47 - .L_46)
.L_46:
        /*005c*/ 	.word	0x00000000
        /*0060*/ 	.short	0x0001
        /*0062*/ 	.short	0x0008
        /*0064*/ 	.byte	0x00, 0xf5, 0x21, 0x00


	//----- nvinfo : EIATTR_KPARAM_INFO
	.align		4
.L_47:
        /*0068*/ 	.byte	0x04, 0x17
        /*006a*/ 	.short	(.L_49 - .L_48)
.L_48:
        /*006c*/ 	.word	0x00000000
        /*0070*/ 	.short	0x0000
        /*0072*/ 	.short	0x0000
        /*0074*/ 	.byte	0x00, 0xf0, 0x11, 0x00


	//----- nvinfo : EIATTR_SPARSE_MMA_MASK
	.align		4
.L_49:
        /*0078*/ 	.byte	0x03, 0x50
        /*007a*/ 	.short	0x0000


	//----- nvinfo : EIATTR_MAXREG_COUNT
	.align		4
        /*007c*/ 	.byte	0x03, 0x1b
        /*007e*/ 	.short	0x00ff


	//----- nvinfo : EIATTR_MERCURY_ISA_VERSION
	.align		4
        /*0080*/ 	.byte	0x03, 0x5f
        /*0082*/ 	.short	0x0101


	//----- nvinfo : EIATTR_VRC_CTA_INIT_COUNT
	.align		4
        /*0084*/ 	.byte	0x02, 0x4a
	.zero		1
	.zero		1


	//----- nvinfo : EIATTR_EXIT_INSTR_OFFSETS
	.align		4
        /*0088*/ 	.byte	0x04, 0x1c
        /*008a*/ 	.short	(.L_51 - .L_50)


	//   ....[0]....
.L_50:
        /*008c*/ 	.word	0x00000070


	//   ....[1]....
        /*0090*/ 	.word	0x00000ea0


	//----- nvinfo : EIATTR_CRS_STACK_SIZE
	.align		4
.L_51:
        /*0094*/ 	.byte	0x04, 0x1e
        /*0096*/ 	.short	(.L_53 - .L_52)
.L_52:
        /*0098*/ 	.word	0x00000000


	//----- nvinfo : EIATTR_CBANK_PARAM_SIZE
	.align		4
.L_53:
        /*009c*/ 	.byte	0x03, 0x19
        /*009e*/ 	.short	0x0038


	//----- nvinfo : EIATTR_PARAM_CBANK
	.align		4
        /*00a0*/ 	.byte	0x04, 0x0a
        /*00a2*/ 	.short	(.L_55 - .L_54)
	.align		4
.L_54:
        /*00a4*/ 	.word	index@(.nv.constant0._Z15computeResidualiPKfPKiS2_S0_S0_Pf)
        /*00a8*/ 	.short	0x0380
        /*00aa*/ 	.short	0x0038


	//----- nvinfo : EIATTR_SW_WAR
	.align		4
.L_55:
        /*00ac*/ 	.byte	0x04, 0x36
        /*00ae*/ 	.short	(.L_57 - .L_56)
.L_56:
        /*00b0*/ 	.word	0x00000008
.L_57:


//--------------------- .nv.info._Z17gaussSeidelKerneliPKfPKiS2_S0_Pf --------------------------
	.section	.nv.info._Z17gaussSeidelKerneliPKfPKiS2_S0_Pf,"",@"SHT_CUDA_INFO"
	.sectionflags	@""
	.align	4


	//----- nvinfo : EIATTR_CUDA_API_VERSION
	.align		4
        /*0000*/ 	.byte	0x04, 0x37
        /*0002*/ 	.short	(.L_59 - .L_58)
.L_58:
        /*0004*/ 	.word	0x00000082


	//----- nvinfo : EIATTR_KPARAM_INFO
	.align		4
.L_59:
        /*0008*/ 	.byte	0x04, 0x17
        /*000a*/ 	.short	(.L_61 - .L_60)
.L_60:
        /*000c*/ 	.word	0x00000000
        /*0010*/ 	.short	0x0005
        /*0012*/ 	.short	0x0028
        /*0014*/ 	.byte	0x00, 0xf5, 0x21, 0x00


	//----- nvinfo : EIATTR_KPARAM_INFO
	.align		4
.L_61:
        /*0018*/ 	.byte	0x04, 0x17
        /*001a*/ 	.short	(.L_63 - .L_62)
.L_62:
        /*001c*/ 	.word	0x00000000
        /*0020*/ 	.short	0x0004
        /*0022*/ 	.short	0x0020
        /*0024*/ 	.byte	0x00, 0xf5, 0x21, 0x00


	//----- nvinfo : EIATTR_KPARAM_INFO
	.align		4
.L_63:
        /*0028*/ 	.byte	0x04, 0x17
        /*002a*/ 	.short	(.L_65 - .L_64)
.L_64:
        /*002c*/ 	.word	0x00000000
        /*0030*/ 	.short	0x0003
        /*0032*/ 	.short	0x0018
        /*0034*/ 	.byte	0x00, 0xf5, 0x21, 0x00


	//----- nvinfo : EIATTR_KPARAM_INFO
	.align		4
.L_65:
        /*0038*/ 	.byte	0x04, 0x17
        /*003a*/ 	.short	(.L_67 - .L_66)
.L_66:
        /*003c*/ 	.word	0x00000000
        /*0040*/ 	.short	0x0002
        /*0042*/ 	.short	0x0010
        /*0044*/ 	.byte	0x00, 0xf5, 0x21, 0x00


	//----- nvinfo : EIATTR_KPARAM_INFO
	.align		4
.L_67:
        /*0048*/ 	.byte	0x04, 0x17
        /*004a*/ 	.short	(.L_69 - .L_68)
.L_68:
        /*004c*/ 	.word	0x00000000
        /*0050*/ 	.short	0x0001
        /*0052*/ 	.short	0x0008
        /*0054*/ 	.byte	0x00, 0xf5, 0x21, 0x00


	//----- nvinfo : EIATTR_KPARAM_INFO
	.align		4
.L_69:
        /*0058*/ 	.byte	0x04, 0x17
        /*005a*/ 	.short	(.L_71 - .L_70)
.L_70:
        /*005c*/ 	.word	0x00000000
        /*0060*/ 	.short	0x0000
        /*0062*/ 	.short	0x0000
        /*0064*/ 	.byte	0x00, 0xf0, 0x11, 0x00


	//----- nvinfo : EIATTR_SPARSE_MMA_MASK
	.align		4
.L_71:
        /*0068*/ 	.byte	0x03, 0x50
        /*006a*/ 	.short	0x0000


	//----- nvinfo : EIATTR_MAXREG_COUNT
	.align		4
        /*006c*/ 	.byte	0x03, 0x1b
        /*006e*/ 	.short	0x00ff


	//----- nvinfo : EIATTR_MERCURY_ISA_VERSION
	.align		4
        /*0070*/ 	.byte	0x03, 0x5f
        /*0072*/ 	.short	0x0101


	//----- nvinfo : EIATTR_VRC_CTA_INIT_COUNT
	.align		4
        /*0074*/ 	.byte	0x02, 0x4a
	.zero		1
	.zero		1


	//----- nvinfo : EIATTR_EXIT_INSTR_OFFSETS
	.align		4
        /*0078*/ 	.byte	0x04, 0x1c
        /*007a*/ 	.short	(.L_73 - .L_72)


	//   ....[0]....
.L_72:
        /*007c*/ 	.word	0x00000070


	//   ....[1]....
        /*0080*/ 	.word	0x000000e0


	//   ....[2]....
        /*0084*/ 	.word	0x000001d0


	//   ....[3]....
        /*0088*/ 	.word	0x00000200


	//   ....[4]....
        /*008c*/ 	.word	0x00000e50


	//----- nvinfo : EIATTR_CRS_STACK_SIZE
	.align		4
.L_73:
        /*0090*/ 	.byte	0x04, 0x1e
        /*0092*/ 	.short	(.L_75 - .L_74)
.L_74:
        /*0094*/ 	.word	0x00000000


	//----- nvinfo : EIATTR_CBANK_PARAM_SIZE
	.align		4
.L_75:
        /*0098*/ 	.byte	0x03, 0x19
        /*009a*/ 	.short	0x0030


	//----- nvinfo : EIATTR_PARAM_CBANK
	.align		4
        /*009c*/ 	.byte	0x04, 0x0a
        /*009e*/ 	.short	(.L_77 - .L_76)
	.align		4
.L_76:
        /*00a0*/ 	.word	index@(.nv.constant0._Z17gaussSeidelKerneliPKfPKiS2_S0_Pf)
        /*00a4*/ 	.short	0x0380
        /*00a6*/ 	.short	0x0030


	//----- nvinfo : EIATTR_SW_WAR
	.align		4
.L_77:
        /*00a8*/ 	.byte	0x04, 0x36
        /*00aa*/ 	.short	(.L_79 - .L_78)
.L_78:
        /*00ac*/ 	.word	0x00000008
.L_79:


//--------------------- .nv.callgraph             --------------------------
	.section	.nv.callgraph,"",@"SHT_CUDA_CALLGRAPH"
	.align	4
	.sectionentsize	8
	.align		4
        /*0000*/ 	.word	0x00000000
	.align		4
        /*0004*/ 	.word	0xffffffff
	.align		4
        /*0008*/ 	.word	0x00000000
	.align		4
        /*000c*/ 	.word	0xfffffffe
	.align		4
        /*0010*/ 	.word	0x00000000
	.align		4
        /*0014*/ 	.word	0xfffffffd
	.align		4
        /*0018*/ 	.word	0x00000000
	.align		4
        /*001c*/ 	.word	0xfffffffc


//--------------------- .text._Z19computeResidualNormPKfPfi --------------------------
	.section	.text._Z19computeResidualNormPKfPfi,"ax",@progbits
	.align	128
        .global         _Z19computeResidualNormPKfPfi
        .type           _Z19computeResidualNormPKfPfi,@function
        .size           _Z19computeResidualNormPKfPfi,(.L_x_41 - _Z19computeResidualNormPKfPfi)
        .other          _Z19computeResidualNormPKfPfi,@"STO_CUDA_ENTRY STV_DEFAULT"
_Z19computeResidualNormPKfPfi:
.text._Z19computeResidualNormPKfPfi:
[----:B------:R-:W-:Y:S01]  /*0000*/  LDC R1, c[0x0][0x37c] ;  /* 0x0000df00ff017b82 */ /* 0x000fe20000000800 */
[----:B------:R-:W0:Y:S07]  /*0010*/  S2R R7, SR_TID.X ;  /* 0x0000000000077919 */ /* 0x000e2e0000002100 */
[----:B------:R-:W0:Y:S01]  /*0020*/  S2UR UR4, SR_CTAID.X ;  /* 0x00000000000479c3 */ /* 0x000e220000002500 */
[----:B------:R-:W1:Y:S01]  /*0030*/  LDCU UR5, c[0x0][0x390] ;  /* 0x00007200ff0577ac */ /* 0x000e620008000800 */
[----:B------:R-:W2:Y:S06]  /*0040*/  LDCU.64 UR6, c[0x0][0x358] ;  /* 0x00006b00ff0677ac */ /* 0x000eac0008000a00 */
[----:B------:R-:W0:Y:S02]  /*0050*/  LDC R4, c[0x0][0x360] ;  /* 0x0000d800ff047b82 */ /* 0x000e240000000800 */
[----:B0-----:R-:W-:-:S05]  /*0060*/  IMAD R5, R4, UR4, R7 ;  /* 0x0000000404057c24 */ /* 0x001fca000f8e0207 */
[----:B-1----:R-:W-:-:S13]  /*0070*/  ISETP.GE.AND P1, PT, R5, UR5, PT ;  /* 0x0000000505007c0c */ /* 0x002fda000bf26270 */
[----:B------:R-:W0:Y:S02]  /*0080*/  @!P1 LDC.64 R2, c[0x0][0x380] ;  /* 0x0000e000ff029b82 */ /* 0x000e240000000a00 */
[----:B0-----:R-:W-:-:S06]  /*0090*/  @!P1 IMAD.WIDE R2, R5, 0x4, R2 ;  /* 0x0000000405029825 */ /* 0x001fcc00078e0202 */
[----:B--2---:R-:W2:Y:S01]  /*00a0*/  @!P1 LDG.E R2, desc[UR6][R2.64] ;  /* 0x0000000602029981 */ /* 0x004ea2000c1e1900 */
[----:B------:R-:W0:Y:S01]  /*00b0*/  S2UR UR5, SR_CgaCtaId ;  /* 0x00000000000579c3 */ /* 0x000e220000008800 */
[----:B------:R-:W-:Y:S01]  /*00c0*/  UMOV UR4, 0x400 ;  /* 0x0000040000047882 */ /* 0x000fe20000000000 */
[----:B------:R-:W-:Y:S01]  /*00d0*/  ISETP.GE.U32.AND P0, PT, R4, 0x2, PT ;  /* 0x000000020400780c */ /* 0x000fe20003f06070 */
[----:B------:R-:W-:Y:S01]  /*00e0*/  IMAD.MOV.U32 R5, RZ, RZ, RZ ;  /* 0x000000ffff057224 */ /* 0x000fe200078e00ff */
[----:B0-----:R-:W-:-:S06]  /*00f0*/  ULEA UR4, UR5, UR4, 0x18 ;  /* 0x0000000405047291 */ /* 0x001fcc000f8ec0ff */
[C---:B------:R-:W-:Y:S01]  /*0100*/  LEA R0, R7.reuse, UR4, 0x2 ;  /* 0x0000000407007c11 */ /* 0x040fe2000f8e10ff */
[----:B--2---:R-:W-:Y:S01]  /*0110*/  @!P1 FMUL R5, R2, R2 ;  /* 0x0000000202059220 */ /* 0x004fe20000400000 */
[----:B------:R-:W-:-:S04]  /*0120*/  ISETP.NE.AND P1, PT, R7, RZ, PT ;  /* 0x000000ff0700720c */ /* 0x000fc80003f25270 */
[----:B------:R0:W-:Y:S01]  /*0130*/  STS [R0], R5 ;  /* 0x0000000500007388 */ /* 0x0001e20000000800 */
[----:B------:R-:W-:Y:S06]  /*0140*/  BAR.SYNC.DEFER_BLOCKING 0x0 ;  /* 0x0000000000007b1d */ /* 0x000fec0000010000 */
[----:B------:R-:W-:Y:S05]  /*0150*/  @!P0 BRA `(.L_x_0) ;  /* 0x00000000002c8947 */ /* 0x000fea0003800000 */
.L_x_1:
[----:B0-----:R-:W-:-:S04]  /*0160*/  SHF.R.U32.HI R5, RZ, 0x1, R4 ;  /* 0x00000001ff057819 */ /* 0x001fc80000011604 */
[----:B------:R-:W-:-:S13]  /*0170*/  ISETP.GE.U32.AND P0, PT, R7, R5, PT ;  /* 0x000000050700720c */ /* 0x000fda0003f06070 */
[----:B------:R-:W-:Y:S01]  /*0180*/  @!P0 IMAD R2, R5, 0x4, R0 ;  /* 0x0000000405028824 */ /* 0x000fe200078e0200 */
[----:B------:R-:W-:Y:S05]  /*0190*/  @!P0 LDS R3, [R0] ;  /* 0x0000000000038984 */ /* 0x000fea0000000800 */
[----:B------:R-:W0:Y:S02]  /*01a0*/  @!P0 LDS R2, [R2] ;  /* 0x0000000002028984 */ /* 0x000e240000000800 */
[----:B0-----:R-:W-:-:S05]  /*01b0*/  @!P0 FADD R3, R2, R3 ;  /* 0x0000000302038221 */ /* 0x001fca0000000000 */
[----:B------:R1:W-:Y:S01]  /*01c0*/  @!P0 STS [R0], R3 ;  /* 0x0000000300008388 */ /* 0x0003e20000000800 */
[----:B------:R-:W-:Y:S01]  /*01d0*/  BAR.SYNC.DEFER_BLOCKING 0x0 ;  /* 0x0000000000007b1d */ /* 0x000fe20000010000 */
[----:B------:R-:W-:Y:S01]  /*01e0*/  ISETP.GT.U32.AND P0, PT, R4, 0x3, PT ;  /* 0x000000030400780c */ /* 0x000fe20003f04070 */
[----:B------:R-:W-:-:S12]  /*01f0*/  IMAD.MOV.U32 R4, RZ, RZ, R5 ;  /* 0x000000ffff047224 */ /* 0x000fd800078e0005 */
[----:B-1----:R-:W-:Y:S05]  /*0200*/  @P0 BRA `(.L_x_1) ;  /* 0xfffffffc00d40947 */ /* 0x002fea000383ffff */
.L_x_0:
[----:B------:R-:W-:Y:S05]  /*0210*/  @P1 EXIT ;  /* 0x000000000000194d */ /* 0x000fea0003800000 */
[----:B------:R-:W1:Y:S01]  /*0220*/  S2UR UR5, SR_CgaCtaId ;  /* 0x00000000000579c3 */ /* 0x000e620000008800 */
[----:B------:R-:W-:-:S07]  /*0230*/  UMOV UR4, 0x400 ;  /* 0x0000040000047882 */ /* 0x000fce0000000000 */
[----:B------:R-:W2:Y:S01]  /*0240*/  LDC.64 R2, c[0x0][0x388] ;  /* 0x0000e200ff027b82 */ /* 0x000ea20000000a00 */
[----:B-1----:R-:W-:-:S09]  /*0250*/  ULEA UR4, UR5, UR4, 0x18 ;  /* 0x0000000405047291 */ /* 0x002fd2000f8ec0ff */
[----:B0-----:R-:W2:Y:S04]  /*0260*/  LDS R5, [UR4] ;  /* 0x00000004ff057984 */ /* 0x001ea80008000800 */
[----:B--2---:R-:W-:Y:S01]  /*0270*/  REDG.E.ADD.F32.FTZ.RN.STRONG.GPU desc[UR6][R2.64], R5 ;  /* 0x00000005020079a6 */ /* 0x004fe2000c12f306 */
[----:B------:R-:W-:Y:S05]  /*0280*/  EXIT ;  /* 0x000000000000794d */ /* 0x000fea0003800000 */
.L_x_2:
[----:B------:R-:W-:-:S00]  /*0290*/  BRA `(.L_x_2) ;  /* 0xfffffffc00fc7947 */ /* 0x000fc0000383ffff */
[----:B------:R-:W-:-:S00]  /*02a0*/  NOP ;  /* 0x0000000000007918 */ /* 0x000fc00000000000 */
        /* <DEDUP_REMOVED lines=13> */
.L_x_41:


//--------------------- .text._Z15computeResidualiPKfPKiS2_S0_S0_Pf --------------------------
	.section	.text._Z15computeResidualiPKfPKiS2_S0_S0_Pf,"ax",@progbits
	.align	128
        .global         _Z15computeResidualiPKfPKiS2_S0_S0_Pf
        .type           _Z15computeResidualiPKfPKiS2_S0_S0_Pf,@function
        .size           _Z15computeResidualiPKfPKiS2_S0_S0_Pf,(.L_x_42 - _Z15computeResidualiPKfPKiS2_S0_S0_Pf)
        .other          _Z15computeResidualiPKfPKiS2_S0_S0_Pf,@"STO_CUDA_ENTRY STV_DEFAULT"
_Z15computeResidualiPKfPKiS2_S0_S0_Pf:
.text._Z15computeResidualiPKfPKiS2_S0_S0_Pf:
[----:B------:R-:W-:Y:S01]  /*0000*/  LDC R1, c[0x0][0x37c] ;  /* 0x0000df00ff017b82 */ /* 0x000fe20000000800 */
[----:B------:R-:W0:Y:S07]  /*0010*/  S2R R3, SR_TID.X ;  /* 0x0000000000037919 */ /* 0x000e2e0000002100 */
[----:B------:R-:W0:Y:S01]  /*0020*/  S2UR UR4, SR_CTAID.X ;  /* 0x00000000000479c3 */ /* 0x000e220000002500 */
[----:B------:R-:W1:Y:S07]  /*0030*/  LDCU UR5, c[0x0][0x380] ;  /* 0x00007000ff0577ac */ /* 0x000e6e0008000800 */
[----:B------:R-:W0:Y:S02]  /*0040*/  LDC R0, c[0x0][0x360] ;  /* 0x0000d800ff007b82 */ /* 0x000e240000000800 */
[----:B0-----:R-:W-:-:S05]  /*0050*/  IMAD R0, R0, UR4, R3 ;  /* 0x0000000400007c24 */ /* 0x001fca000f8e0203 */
[----:B-1----:R-:W-:-:S13]  /*0060*/  ISETP.GE.AND P0, PT, R0, UR5, PT ;  /* 0x0000000500007c0c */ /* 0x002fda000bf06270 */
[----:B------:R-:W-:Y:S05]  /*0070*/  @P0 EXIT ;  /* 0x000000000000094d */ /* 0x000fea0003800000 */
[----:B------:R-:W0:Y:S01]  /*0080*/  LDC.64 R2, c[0x0][0x390] ;  /* 0x0000e400ff027b82 */ /* 0x000e220000000a00 */
[----:B------:R-:W1:Y:S01]  /*0090*/  LDCU.64 UR4, c[0x0][0x358] ;  /* 0x00006b00ff0477ac */ /* 0x000e620008000a00 */
[----:B0-----:R-:W-:-:S05]  /*00a0*/  IMAD.WIDE R2, R0, 0x4, R2 ;  /* 0x0000000400027825 */ /* 0x001fca00078e0202 */
[----:B-1----:R-:W2:Y:S04]  /*00b0*/  LDG.E R4, desc[UR4][R2.64] ;  /* 0x0000000402047981 */ /* 0x002ea8000c1e1900 */
[----:B------:R-:W2:Y:S01]  /*00c0*/  LDG.E R5, desc[UR4][R2.64+0x4] ;  /* 0x0000040402057981 */ /* 0x000ea2000c1e1900 */
[----:B------:R-:W-:Y:S01]  /*00d0*/  BSSY.RECONVERGENT B0, `(.L_x_3) ;  /* 0x00000d5000007945 */ /* 0x000fe20003800200 */
[----:B------:R-:W-:Y:S01]  /*00e0*/  HFMA2 R6, -RZ, RZ, 0, 0 ;  /* 0x00000000ff067431 */ /* 0x000fe200000001ff */
[----:B--2---:R-:W-:-:S13]  /*00f0*/  ISETP.GE.AND P0, PT, R4, R5, PT ;  /* 0x000000050400720c */ /* 0x004fda0003f06270 */
[----:B------:R-:W-:Y:S05]  /*0100*/  @P0 BRA `(.L_x_4) ;  /* 0x0000000c00440947 */ /* 0x000fea0003800000 */
[----:B------:R-:W-:Y:S01]  /*0110*/  MOV R3, R4 ;  /* 0x0000000400037202 */ /* 0x000fe20000000f00 */
[----:B------:R-:W-:Y:S01]  /*0120*/  BSSY.RECONVERGENT B1, `(.L_x_5) ;  /* 0x0000069000017945 */ /* 0x000fe20003800200 */
[----:B------:R-:W-:Y:S02]  /*0130*/  MOV R6, RZ ;  /* 0x000000ff00067202 */ /* 0x000fe40000000f00 */
[----:B------:R-:W-:-:S04]  /*0140*/  VIADDMNMX R2, R3, 0x1, R5, !PT ;  /* 0x0000000103027846 */ /* 0x000fc80007800105 */
[CC--:B------:R-:W-:Y:S02]  /*0150*/  IADD3 R4, PT, PT, -R3.reuse, R2.reuse, RZ ;  /* 0x0000000203047210 */ /* 0x0c0fe40007ffe1ff */
[----:B------:R-:W-:Y:S02]  /*0160*/  IADD3 R2, PT, PT, R3, -R2, RZ ;  /* 0x8000000203027210 */ /* 0x000fe40007ffe0ff */
[----:B------:R-:W-:Y:S02]  /*0170*/  LOP3.LUT R5, R4, 0xf, RZ, 0xc0, !PT ;  /* 0x0000000f04057812 */ /* 0x000fe400078ec0ff */
[----:B------:R-:W-:Y:S02]  /*0180*/  ISETP.GT.U32.AND P1, PT, R2, -0x10, PT ;  /* 0xfffffff00200780c */ /* 0x000fe40003f24070 */
[----:B------:R-:W-:-:S11]  /*0190*/  ISETP.NE.AND P0, PT, R5, RZ, PT ;  /* 0x000000ff0500720c */ /* 0x000fd60003f05270 */
[----:B------:R-:W-:Y:S05]  /*01a0*/  @P1 BRA `(.L_x_6) ;  /* 0x0000000400801947 */ /* 0x000fea0003800000 */
[----:B------:R-:W0:Y:S01]  /*01b0*/  LDC.64 R12, c[0x0][0x388] ;  /* 0x0000e200ff0c7b82 */ /* 0x000e220000000a00 */
[----:B------:R-:W-:Y:S02]  /*01c0*/  LOP3.LUT R2, R4, 0xfffffff0, RZ, 0xc0, !PT ;  /* 0xfffffff004027812 */ /* 0x000fe400078ec0ff */
[----:B------:R-:W-:Y:S02]  /*01d0*/  MOV R6, RZ ;  /* 0x000000ff00067202 */ /* 0x000fe40000000f00 */
[----:B------:R-:W-:-:S03]  /*01e0*/  IADD3 R2, PT, PT, -R2, RZ, RZ ;  /* 0x000000ff02027210 */ /* 0x000fc60007ffe1ff */
[----:B------:R-:W1:Y:S01]  /*01f0*/  LDC.64 R14, c[0x0][0x398] ;  /* 0x0000e600ff0e7b82 */ /* 0x000e620000000a00 */
[----:B0-----:R-:W-:-:S04]  /*0200*/  IADD3 R12, P1, PT, R12, 0x20, RZ ;  /* 0x000000200c0c7810 */ /* 0x001fc80007f3e0ff */
[----:B------:R-:W-:Y:S02]  /*0210*/  IADD3.X R13, PT, PT, RZ, R13, RZ, P1, !PT ;  /* 0x0000000dff0d7210 */ /* 0x000fe40000ffe4ff */
[----:B-1----:R-:W-:-:S04]  /*0220*/  IADD3 R14, P2, PT, R14, 0x20, RZ ;  /* 0x000000200e0e7810 */ /* 0x002fc80007f5e0ff */
[----:B------:R-:W-:-:S09]  /*0230*/  IADD3.X R15, PT, PT, RZ, R15, RZ, P2, !PT ;  /* 0x0000000fff0f7210 */ /* 0x000fd200017fe4ff */
.L_x_7:
[C---:B------:R-:W-:Y:S01]  /*0240*/  IMAD.WIDE R20, R3.reuse, 0x4, R14 ;  /* 0x0000000403147825 */ /* 0x040fe200078e020e */
[----:B------:R-:W0:Y:S04]  /*0250*/  LDC.64 R16, c[0x0][0x3a0] ;  /* 0x0000e800ff107b82 */ /* 0x000e280000000a00 */
[----:B------:R-:W0:Y:S04]  /*0260*/  LDG.E R11, desc[UR4][R20.64+-0x20] ;  /* 0xffffe004140b7981 */ /* 0x000e28000c1e1900 */
[----:B------:R-:W2:Y:S04]  /*0270*/  LDG.E R23, desc[UR4][R20.64+-0x1c] ;  /* 0xffffe40414177981 */ /* 0x000ea8000c1e1900 */
[----:B------:R-:W3:Y:S01]  /*0280*/  LDG.E R9, desc[UR4][R20.64+-0x18] ;  /* 0xffffe80414097981 */ /* 0x000ee2000c1e1900 */
[----:B------:R-:W-:-:S03]  /*0290*/  IMAD.WIDE R26, R3, 0x4, R12 ;  /* 0x00000004031a7825 */ /* 0x000fc600078e020c */
[----:B------:R-:W4:Y:S04]  /*02a0*/  LDG.E R25, desc[UR4][R20.64+-0x14] ;  /* 0xffffec0414197981 */ /* 0x000f28000c1e1900 */
[----:B------:R-:W5:Y:S04]  /*02b0*/  LDG.E R19, desc[UR4][R26.64+-0x20] ;  /* 0xffffe0041a137981 */ /* 0x000f68000c1e1900 */
[----:B------:R-:W5:Y:S04]  /*02c0*/  LDG.E R18, desc[UR4][R26.64+-0x1c] ;  /* 0xffffe4041a127981 */ /* 0x000f68000c1e1900 */
[----:B------:R-:W5:Y:S01]  /*02d0*/  LDG.E R29, desc[UR4][R20.64+-0x10] ;  /* 0xfffff004141d7981 */ /* 0x000f62000c1e1900 */
[----:B0-----:R-:W-:-:S06]  /*02e0*/  IMAD.WIDE R10, R11, 0x4, R16 ;  /* 0x000000040b0a7825 */ /* 0x001fcc00078e0210 */
[----:B------:R-:W5:Y:S01]  /*02f0*/  LDG.E R10, desc[UR4][R10.64] ;  /* 0x000000040a0a7981 */ /* 0x000f62000c1e1900 */
[----:B--2---:R-:W-:-:S05]  /*0300*/  IMAD.WIDE R22, R23, 0x4, R16 ;  /* 0x0000000417167825 */ /* 0x004fca00078e0210 */
[----:B------:R-:W2:Y:S01]  /*0310*/  LDG.E R7, desc[UR4][R22.64] ;  /* 0x0000000416077981 */ /* 0x000ea2000c1e1900 */
[----:B---3--:R-:W-:-:S03]  /*0320*/  IMAD.WIDE R8, R9, 0x4, R16 ;  /* 0x0000000409087825 */ /* 0x008fc600078e0210 */
[----:B------:R-:W3:Y:S01]  /*0330*/  LDG.E R11, desc[UR4][R26.64+-0x18] ;  /* 0xffffe8041a0b7981 */ /* 0x000ee2000c1e1900 */
[----:B----4-:R-:W-:-:S03]  /*0340*/  IMAD.WIDE R24, R25, 0x4, R16 ;  /* 0x0000000419187825 */ /* 0x010fc600078e0210 */
[----:B------:R-:W3:Y:S04]  /*0350*/  LDG.E R8, desc[UR4][R8.64] ;  /* 0x0000000408087981 */ /* 0x000ee8000c1e1900 */
[----:B------:R-:W4:Y:S04]  /*0360*/  LDG.E R23, desc[UR4][R20.64+-0xc] ;  /* 0xfffff40414177981 */ /* 0x000f28000c1e1900 */
[----:B------:R-:W4:Y:S01]  /*0370*/  LDG.E R9, desc[UR4][R20.64+-0x8] ;  /* 0xfffff80414097981 */ /* 0x000f22000c1e1900 */
[----:B-----5:R-:W-:-:S03]  /*0380*/  FFMA R28, R19, R10, R6 ;  /* 0x0000000a131c7223 */ /* 0x020fc60000000006 */
[----:B------:R-:W5:Y:S04]  /*0390*/  LDG.E R6, desc[UR4][R24.64] ;  /* 0x0000000418067981 */ /* 0x000f68000c1e1900 */
[----:B------:R-:W5:Y:S01]  /*03a0*/  LDG.E R19, desc[UR4][R26.64+-0x14] ;  /* 0xffffec041a137981 */ /* 0x000f62000c1e1900 */
[----:B--2---:R-:W-:Y:S01]  /*03b0*/  FFMA R22, R18, R7, R28 ;  /* 0x0000000712167223 */ /* 0x004fe2000000001c */
[----:B------:R-:W-:Y:S02]  /*03c0*/  IMAD.WIDE R28, R29, 0x4, R16 ;  /* 0x000000041d1c7825 */ /* 0x000fe400078e0210 */
[----:B------:R-:W2:Y:S04]  /*03d0*/  LDG.E R10, desc[UR4][R20.64+-0x4] ;  /* 0xfffffc04140a7981 */ /* 0x000ea8000c1e1900 */
[----:B------:R-:W2:Y:S04]  /*03e0*/  LDG.E R29, desc[UR4][R28.64] ;  /* 0x000000041c1d7981 */ /* 0x000ea8000c1e1900 */
[----:B------:R-:W2:Y:S04]  /*03f0*/  LDG.E R18, desc[UR4][R26.64+-0x10] ;  /* 0xfffff0041a127981 */ /* 0x000ea8000c1e1900 */
[----:B------:R-:W2:Y:S01]  /*0400*/  LDG.E R7, desc[UR4][R20.64] ;  /* 0x0000000414077981 */ /* 0x000ea2000c1e1900 */
[----:B---3--:R-:W-:Y:S01]  /*0410*/  FFMA R8, R11, R8, R22 ;  /* 0x000000080b087223 */ /* 0x008fe20000000016 */
[----:B----4-:R-:W-:-:S02]  /*0420*/  IMAD.WIDE R22, R23, 0x4, R16 ;  /* 0x0000000417167825 */ /* 0x010fc400078e0210 */
[----:B------:R-:W3:Y:S04]  /*0430*/  LDG.E R11, desc[UR4][R20.64+0x4] ;  /* 0x00000404140b7981 */ /* 0x000ee8000c1e1900 */
[----:B------:R-:W4:Y:S04]  /*0440*/  LDG.E R23, desc[UR4][R22.64] ;  /* 0x0000000416177981 */ /* 0x000f28000c1e1900 */
[----:B------:R-:W4:Y:S04]  /*0450*/  LDG.E R25, desc[UR4][R26.64+-0xc] ;  /* 0xfffff4041a197981 */ /* 0x000f28000c1e1900 */
[----:B------:R-:W4:Y:S04]  /*0460*/  LDG.E R28, desc[UR4][R26.64+-0x8] ;  /* 0xfffff8041a1c7981 */ /* 0x000f28000c1e1900 */
[----:B------:R-:W4:Y:S04]  /*0470*/  LDG.E R22, desc[UR4][R20.64+0x8] ;  /* 0x0000080414167981 */ /* 0x000f28000c1e1900 */
[----:B------:R-:W4:Y:S01]  /*0480*/  LDG.E R24, desc[UR4][R26.64+0x4] ;  /* 0x000004041a187981 */ /* 0x000f22000c1e1900 */
[----:B-----5:R-:W-:Y:S01]  /*0490*/  FFMA R6, R19, R6, R8 ;  /* 0x0000000613067223 */ /* 0x020fe20000000008 */
[----:B------:R-:W-:-:S05]  /*04a0*/  IMAD.WIDE R8, R9, 0x4, R16 ;  /* 0x0000000409087825 */ /* 0x000fca00078e0210 */
[----:B------:R0:W5:Y:S01]  /*04b0*/  LDG.E R19, desc[UR4][R8.64] ;  /* 0x0000000408137981 */ /* 0x000162000c1e1900 */
[----:B--2---:R-:W-:-:S03]  /*04c0*/  FFMA R18, R18, R29, R6 ;  /* 0x0000001d12127223 */ /* 0x004fc60000000006 */
[----:B------:R-:W2:Y:S01]  /*04d0*/  LDG.E R29, desc[UR4][R20.64+0x1c] ;  /* 0x00001c04141d7981 */ /* 0x000ea2000c1e1900 */
[----:B0-----:R-:W-:-:S04]  /*04e0*/  IMAD.WIDE R8, R10, 0x4, R16 ;  /* 0x000000040a087825 */ /* 0x001fc800078e0210 */
[--C-:B------:R-:W-:Y:S02]  /*04f0*/  IMAD.WIDE R6, R7, 0x4, R16.reuse ;  /* 0x0000000407067825 */ /* 0x100fe400078e0210 */
[----:B------:R-:W2:Y:S02]  /*0500*/  LDG.E R8, desc[UR4][R8.64] ;  /* 0x0000000408087981 */ /* 0x000ea4000c1e1900 */
[----:B---3--:R-:W-:Y:S02]  /*0510*/  IMAD.WIDE R10, R11, 0x4, R16 ;  /* 0x000000040b0a7825 */ /* 0x008fe400078e0210 */
[----:B------:R-:W3:Y:S02]  /*0520*/  LDG.E R6, desc[UR4][R6.64] ;  /* 0x0000000406067981 */ /* 0x000ee4000c1e1900 */
[----:B----4-:R-:W-:Y:S02]  /*0530*/  FFMA R23, R25, R23, R18 ;  /* 0x0000001719177223 */ /* 0x010fe40000000012 */
[----:B------:R-:W4:Y:S04]  /*0540*/  LDG.E R10, desc[UR4][R10.64] ;  /* 0x000000040a0a7981 */ /* 0x000f28000c1e1900 */
[----:B------:R-:W2:Y:S04]  /*0550*/  LDG.E R9, desc[UR4][R26.64+-0x4] ;  /* 0xfffffc041a097981 */ /* 0x000ea8000c1e1900 */
[----:B------:R-:W3:Y:S04]  /*0560*/  LDG.E R7, desc[UR4][R26.64] ;  /* 0x000000041a077981 */ /* 0x000ee8000c1e1900 */
[----:B------:R-:W4:Y:S04]  /*0570*/  LDG.E R18, desc[UR4][R20.64+0xc] ;  /* 0x00000c0414127981 */ /* 0x000f28000c1e1900 */
[----:B------:R-:W4:Y:S04]  /*0580*/  LDG.E R25, desc[UR4][R20.64+0x14] ;  /* 0x0000140414197981 */ /* 0x000f28000c1e1900 */
[----:B------:R-:W4:Y:S01]  /*0590*/  LDG.E R11, desc[UR4][R26.64+0x18] ;  /* 0x000018041a0b7981 */ /* 0x000f22000c1e1900 */
[----:B-----5:R-:W-:-:S03]  /*05a0*/  FFMA R28, R28, R19, R23 ;  /* 0x000000131c1c7223 */ /* 0x020fc60000000017 */
[----:B------:R-:W5:Y:S04]  /*05b0*/  LDG.E R23, desc[UR4][R20.64+0x10] ;  /* 0x0000100414177981 */ /* 0x000f68000c1e1900 */
[----:B------:R0:W5:Y:S02]  /*05c0*/  LDG.E R19, desc[UR4][R20.64+0x18] ;  /* 0x0000180414137981 */ /* 0x000164000c1e1900 */
[----:B0-----:R-:W-:-:S04]  /*05d0*/  IMAD.WIDE R20, R22, 0x4, R16 ;  /* 0x0000000416147825 */ /* 0x001fc800078e0210 */
[----:B--2---:R-:W-:Y:S02]  /*05e0*/  FFMA R8, R9, R8, R28 ;  /* 0x0000000809087223 */ /* 0x004fe4000000001c */
[----:B------:R-:W2:Y:S02]  /*05f0*/  LDG.E R9, desc[UR4][R26.64+0x10] ;  /* 0x000010041a097981 */ /* 0x000ea4000c1e1900 */
[----:B---3--:R-:W-:Y:S02]  /*0600*/  FFMA R7, R7, R6, R8 ;  /* 0x0000000607077223 */ /* 0x008fe40000000008 */
[----:B------:R-:W3:Y:S02]  /*0610*/  LDG.E R8, desc[UR4][R26.64+0xc] ;  /* 0x00000c041a087981 */ /* 0x000ee4000c1e1900 */
[----:B----4-:R-:W-:Y:S02]  /*0620*/  FFMA R6, R24, R10, R7 ;  /* 0x0000000a18067223 */ /* 0x010fe40000000007 */
[----:B------:R-:W4:Y:S04]  /*0630*/  LDG.E R7, desc[UR4][R26.64+0x8] ;  /* 0x000008041a077981 */ /* 0x000f28000c1e1900 */
[----:B------:R-:W2:Y:S04]  /*0640*/  LDG.E R10, desc[UR4][R26.64+0x14] ;  /* 0x000014041a0a7981 */ /* 0x000ea8000c1e1900 */
[----:B------:R-:W2:Y:S01]  /*0650*/  LDG.E R26, desc[UR4][R26.64+0x1c] ;  /* 0x00001c041a1a7981 */ /* 0x000ea2000c1e1900 */
[----:B------:R-:W-:-:S06]  /*0660*/  IMAD.WIDE R24, R25, 0x4, R16 ;  /* 0x0000000419187825 */ /* 0x000fcc00078e0210 */
[----:B------:R-:W2:Y:S04]  /*0670*/  LDG.E R25, desc[UR4][R24.64] ;  /* 0x0000000418197981 */ /* 0x000ea8000c1e1900 */
[----:B------:R0:W4:Y:S02]  /*0680*/  LDG.E R27, desc[UR4][R20.64] ;  /* 0x00000004141b7981 */ /* 0x000124000c1e1900 */
[----:B0-----:R-:W-:-:S06]  /*0690*/  IMAD.WIDE R20, R18, 0x4, R16 ;  /* 0x0000000412147825 */ /* 0x001fcc00078e0210 */
[----:B------:R-:W3:Y:S01]  /*06a0*/  LDG.E R21, desc[UR4][R20.64] ;  /* 0x0000000414157981 */ /* 0x000ee2000c1e1900 */
[----:B-----5:R-:W-:-:S04]  /*06b0*/  IMAD.WIDE R22, R23, 0x4, R16 ;  /* 0x0000000417167825 */ /* 0x020fc800078e0210 */
[--C-:B------:R-:W-:Y:S02]  /*06c0*/  IMAD.WIDE R18, R19, 0x4, R16.reuse ;  /* 0x0000000413127825 */ /* 0x100fe400078e0210 */
[----:B------:R-:W2:Y:S02]  /*06d0*/  LDG.E R22, desc[UR4][R22.64] ;  /* 0x0000000416167981 */ /* 0x000ea4000c1e1900 */
[----:B------:R-:W-:Y:S02]  /*06e0*/  IMAD.WIDE R16, R29, 0x4, R16 ;  /* 0x000000041d107825 */ /* 0x000fe400078e0210 */
[----:B------:R-:W5:Y:S04]  /*06f0*/  LDG.E R18, desc[UR4][R18.64] ;  /* 0x0000000412127981 */ /* 0x000f68000c1e1900 */
[----:B------:R-:W5:Y:S01]  /*0700*/  LDG.E R16, desc[UR4][R16.64] ;  /* 0x0000000410107981 */ /* 0x000f62000c1e1900 */
[----:B------:R-:W-:-:S04]  /*0710*/  IADD3 R2, PT, PT, R2, 0x10, RZ ;  /* 0x0000001002027810 */ /* 0x000fc80007ffe0ff */
[----:B------:R-:W-:Y:S02]  /*0720*/  ISETP.NE.AND P1, PT, R2, RZ, PT ;  /* 0x000000ff0200720c */ /* 0x000fe40003f25270 */
[----:B------:R-:W-:Y:S01]  /*0730*/  IADD3 R3, PT, PT, R3, 0x10, RZ ;  /* 0x0000001003037810 */ /* 0x000fe20007ffe0ff */
[----:B----4-:R-:W-:-:S04]  /*0740*/  FFMA R7, R7, R27, R6 ;  /* 0x0000001b07077223 */ /* 0x010fc80000000006 */
[----:B---3--:R-:W-:-:S04]  /*0750*/  FFMA R8, R8, R21, R7 ;  /* 0x0000001508087223 */ /* 0x008fc80000000007 */
[----:B--2---:R-:W-:-:S04]  /*0760*/  FFMA R9, R9, R22, R8 ;  /* 0x0000001609097223 */ /* 0x004fc80000000008 */
[----:B------:R-:W-:-:S04]  /*0770*/  FFMA R10, R10, R25, R9 ;  /* 0x000000190a0a7223 */ /* 0x000fc80000000009 */
[----:B-----5:R-:W-:-:S04]  /*0780*/  FFMA R11, R11, R18, R10 ;  /* 0x000000120b0b7223 */ /* 0x020fc8000000000a */
[----:B------:R-:W-:Y:S01]  /*0790*/  FFMA R6, R26, R16, R11 ;  /* 0x000000101a067223 */ /* 0x000fe2000000000b */
[----:B------:R-:W-:Y:S06]  /*07a0*/  @P1 BRA `(.L_x_7) ;  /* 0xfffffff800a41947 */ /* 0x000fec000383ffff */
.L_x_6:
[----:B------:R-:W-:Y:S05]  /*07b0*/  BSYNC.RECONVERGENT B1 ;  /* 0x0000000000017941 */ /* 0x000fea0003800200 */
.L_x_5:
[----:B------:R-:W-:Y:S05]  /*07c0*/  @!P0 BRA `(.L_x_4) ;  /* 0x0000000400948947 */ /* 0x000fea0003800000 */
[----:B------:R-:W-:Y:S01]  /*07d0*/  ISETP.GE.U32.AND P0, PT, R5, 0x8, PT ;  /* 0x000000080500780c */ /* 0x000fe20003f06070 */
[----:B------:R-:W-:Y:S01]  /*07e0*/  BSSY.RECONVERGENT B1, `(.L_x_8) ;  /* 0x0000032000017945 */ /* 0x000fe20003800200 */
[----:B------:R-:W-:-:S04]  /*07f0*/  LOP3.LUT R24, R4, 0x7, RZ, 0xc0, !PT ;  /* 0x0000000704187812 */ /* 0x000fc800078ec0ff */
[----:B------:R-:W-:-:S07]  /*0800*/  ISETP.NE.AND P1, PT, R24, RZ, PT ;  /* 0x000000ff1800720c */ /* 0x000fce0003f25270 */
[----:B------:R-:W-:Y:S06]  /*0810*/  @!P0 BRA `(.L_x_9) ;  /* 0x0000000000b88947 */ /* 0x000fec0003800000 */
[----:B------:R-:W0:Y:S08]  /*0820*/  LDC.64 R20, c[0x0][0x398] ;  /* 0x0000e600ff147b82 */ /* 0x000e300000000a00 */
[----:B------:R-:W1:Y:S08]  /*0830*/  LDC.64 R10, c[0x0][0x3a0] ;  /* 0x0000e800ff0a7b82 */ /* 0x000e700000000a00 */
[----:B------:R-:W2:Y:S01]  /*0840*/  LDC.64 R8, c[0x0][0x388] ;  /* 0x0000e200ff087b82 */ /* 0x000ea20000000a00 */
[----:B0-----:R-:W-:-:S05]  /*0850*/  IMAD.WIDE R20, R3, 0x4, R20 ;  /* 0x0000000403147825 */ /* 0x001fca00078e0214 */
[----:B------:R-:W1:Y:S04]  /*0860*/  LDG.E R29, desc[UR4][R20.64] ;  /* 0x00000004141d7981 */ /* 0x000e68000c1e1900 */
[----:B------:R-:W3:Y:S04]  /*0870*/  LDG.E R27, desc[UR4][R20.64+0x4] ;  /* 0x00000404141b7981 */ /* 0x000ee8000c1e1900 */
[----:B------:R-:W4:Y:S04]  /*0880*/  LDG.E R25, desc[UR4][R20.64+0x8] ;  /* 0x0000080414197981 */ /* 0x000f28000c1e1900 */
[----:B------:R-:W5:Y:S04]  /*0890*/  LDG.E R13, desc[UR4][R20.64+0xc] ;  /* 0x00000c04140d7981 */ /* 0x000f68000c1e1900 */
[----:B------:R-:W5:Y:S04]  /*08a0*/  LDG.E R15, desc[UR4][R20.64+0x10] ;  /* 0x00001004140f7981 */ /* 0x000f68000c1e1900 */
[----:B------:R-:W5:Y:S04]  /*08b0*/  LDG.E R17, desc[UR4][R20.64+0x14] ;  /* 0x0000140414117981 */ /* 0x000f68000c1e1900 */
[----:B------:R-:W5:Y:S04]  /*08c0*/  LDG.E R19, desc[UR4][R20.64+0x18] ;  /* 0x0000180414137981 */ /* 0x000f68000c1e1900 */
[----:B------:R4:W5:Y:S01]  /*08d0*/  LDG.E R23, desc[UR4][R20.64+0x1c] ;  /* 0x00001c0414177981 */ /* 0x000962000c1e1900 */
[----:B--2---:R-:W-:-:S05]  /*08e0*/  IMAD.WIDE R8, R3, 0x4, R8 ;  /* 0x0000000403087825 */ /* 0x004fca00078e0208 */
[----:B------:R-:W2:Y:S04]  /*08f0*/  LDG.E R7, desc[UR4][R8.64] ;  /* 0x0000000408077981 */ /* 0x000ea8000c1e1900 */
[----:B------:R-:W2:Y:S01]  /*0900*/  LDG.E R22, desc[UR4][R8.64+0x8] ;  /* 0x0000080408167981 */ /* 0x000ea2000c1e1900 */
[----:B-1----:R-:W-:-:S04]  /*0910*/  IMAD.WIDE R28, R29, 0x4, R10 ;  /* 0x000000041d1c7825 */ /* 0x002fc800078e020a */
[--C-:B---3--:R-:W-:Y:S01]  /*0920*/  IMAD.WIDE R26, R27, 0x4, R10.reuse ;  /* 0x000000041b1a7825 */ /* 0x108fe200078e020a */
[----:B------:R-:W2:Y:S03]  /*0930*/  LDG.E R5, desc[UR4][R28.64] ;  /* 0x000000041c057981 */ /* 0x000ea6000c1e1900 */
[--C-:B----4-:R-:W-:Y:S01]  /*0940*/  IMAD.WIDE R20, R25, 0x4, R10.reuse ;  /* 0x0000000419147825 */ /* 0x110fe200078e020a */
[----:B------:R-:W3:Y:S04]  /*0950*/  LDG.E R2, desc[UR4][R26.64] ;  /* 0x000000041a027981 */ /* 0x000ee8000c1e1900 */
[----:B------:R-:W3:Y:S01]  /*0960*/  LDG.E R25, desc[UR4][R8.64+0x4] ;  /* 0x0000040408197981 */ /* 0x000ee2000c1e1900 */
[----:B-----5:R-:W-:-:S03]  /*0970*/  IMAD.WIDE R12, R13, 0x4, R10 ;  /* 0x000000040d0c7825 */ /* 0x020fc600078e020a */
[----:B------:R-:W4:Y:S01]  /*0980*/  LDG.E R21, desc[UR4][R20.64] ;  /* 0x0000000414157981 */ /* 0x000f22000c1e1900 */
[----:B------:R-:W-:-:S03]  /*0990*/  IMAD.WIDE R14, R15, 0x4, R10 ;  /* 0x000000040f0e7825 */ /* 0x000fc600078e020a */
[----:B------:R-:W5:Y:S01]  /*09a0*/  LDG.E R13, desc[UR4][R12.64] ;  /* 0x000000040c0d7981 */ /* 0x000f62000c1e1900 */
[----:B------:R-:W-:-:S03]  /*09b0*/  IMAD.WIDE R16, R17, 0x4, R10 ;  /* 0x0000000411107825 */ /* 0x000fc600078e020a */
[----:B------:R-:W5:Y:S01]  /*09c0*/  LDG.E R28, desc[UR4][R8.64+0xc] ;  /* 0x00000c04081c7981 */ /* 0x000f62000c1e1900 */
[----:B------:R-:W-:-:S03]  /*09d0*/  IMAD.WIDE R18, R19, 0x4, R10 ;  /* 0x0000000413127825 */ /* 0x000fc600078e020a */
[----:B------:R-:W5:Y:S04]  /*09e0*/  LDG.E R14, desc[UR4][R14.64] ;  /* 0x000000040e0e7981 */ /* 0x000f68000c1e1900 */
[----:B------:R-:W5:Y:S01]  /*09f0*/  LDG.E R29, desc[UR4][R8.64+0x10] ;  /* 0x00001004081d7981 */ /* 0x000f62000c1e1900 */
[----:B------:R-:W-:-:S03]  /*0a00*/  IMAD.WIDE R10, R23, 0x4, R10 ;  /* 0x00000004170a7825 */ /* 0x000fc600078e020a */
[----:B------:R-:W5:Y:S04]  /*0a10*/  LDG.E R17, desc[UR4][R16.64] ;  /* 0x0000000410117981 */ /* 0x000f68000c1e1900 */
[----:B------:R-:W5:Y:S04]  /*0a20*/  LDG.E R26, desc[UR4][R8.64+0x14] ;  /* 0x00001404081a7981 */ /* 0x000f68000c1e1900 */
[----:B------:R-:W5:Y:S04]  /*0a30*/  LDG.E R18, desc[UR4][R18.64] ;  /* 0x0000000412127981 */ /* 0x000f68000c1e1900 */
[----:B------:R-:W5:Y:S04]  /*0a40*/  LDG.E R23, desc[UR4][R8.64+0x18] ;  /* 0x0000180408177981 */ /* 0x000f68000c1e1900 */
[----:B------:R-:W5:Y:S04]  /*0a50*/  LDG.E R12, desc[UR4][R8.64+0x1c] ;  /* 0x00001c04080c7981 */ /* 0x000f68000c1e1900 */
[----:B------:R-:W5:Y:S01]  /*0a60*/  LDG.E R10, desc[UR4][R10.64] ;  /* 0x000000040a0a7981 */ /* 0x000f62000c1e1900 */
[----:B------:R-:W-:Y:S01]  /*0a70*/  IADD3 R3, PT, PT, R3, 0x8, RZ ;  /* 0x0000000803037810 */ /* 0x000fe20007ffe0ff */
[----:B--2---:R-:W-:-:S04]  /*0a80*/  FFMA R6, R7, R5, R6 ;  /* 0x0000000507067223 */ /* 0x004fc80000000006 */
[----:B---3--:R-:W-:-:S04]  /*0a90*/  FFMA R25, R25, R2, R6 ;  /* 0x0000000219197223 */ /* 0x008fc80000000006 */
[----:B----4-:R-:W-:-:S04]  /*0aa0*/  FFMA R21, R22, R21, R25 ;  /* 0x0000001516157223 */ /* 0x010fc80000000019 */
[----:B-----5:R-:W-:-:S04]  /*0ab0*/  FFMA R28, R28, R13, R21 ;  /* 0x0000000d1c1c7223 */ /* 0x020fc80000000015 */
[----:B------:R-:W-:-:S04]  /*0ac0*/  FFMA R29, R29, R14, R28 ;  /* 0x0000000e1d1d7223 */ /* 0x000fc8000000001c */
[----:B------:R-:W-:-:S04]  /*0ad0*/  FFMA R26, R26, R17, R29 ;  /* 0x000000111a1a7223 */ /* 0x000fc8000000001d */
[----:B------:R-:W-:-:S04]  /*0ae0*/  FFMA R23, R23, R18, R26 ;  /* 0x0000001217177223 */ /* 0x000fc8000000001a */
[----:B------:R-:W-:-:S07]  /*0af0*/  FFMA R6, R12, R10, R23 ;  /* 0x0000000a0c067223 */ /* 0x000fce0000000017 */
.L_x_9:
[----:B------:R-:W-:Y:S05]  /*0b00*/  BSYNC.RECONVERGENT B1 ;  /* 0x0000000000017941 */ /* 0x000fea0003800200 */
.L_x_8:
[----:B------:R-:W-:Y:S05]  /*0b10*/  @!P1 BRA `(.L_x_4) ;  /* 0x0000000000c09947 */ /* 0x000fea0003800000 */
[----:B------:R-:W-:Y:S01]  /*0b20*/  ISETP.GE.U32.AND P0, PT, R24, 0x4, PT ;  /* 0x000000041800780c */ /* 0x000fe20003f06070 */
[----:B------:R-:W-:Y:S01]  /*0b30*/  BSSY.RECONVERGENT B1, `(.L_x_10) ;  /* 0x000001e000017945 */ /* 0x000fe20003800200 */
[----:B------:R-:W-:-:S04]  /*0b40*/  LOP3.LUT R4, R4, 0x3, RZ, 0xc0, !PT ;  /* 0x0000000304047812 */ /* 0x000fc800078ec0ff */
[----:B------:R-:W-:-:S07]  /*0b50*/  ISETP.NE.AND P1, PT, R4, RZ, PT ;  /* 0x000000ff0400720c */ /* 0x000fce0003f25270 */
[----:B------:R-:W-:Y:S06]  /*0b60*/  @!P0 BRA `(.L_x_11) ;  /* 0x0000000000688947 */ /* 0x000fec0003800000 */
[----:B------:R-:W0:Y:S08]  /*0b70*/  LDC.64 R8, c[0x0][0x398] ;  /* 0x0000e600ff087b82 */ /* 0x000e300000000a00 */
[----:B------:R-:W1:Y:S01]  /*0b80*/  LDC.64 R10, c[0x0][0x388] ;  /* 0x0000e200ff0a7b82 */ /* 0x000e620000000a00 */
[----:B0-----:R-:W-:-:S07]  /*0b90*/  IMAD.WIDE R12, R3, 0x4, R8 ;  /* 0x00000004030c7825 */ /* 0x001fce00078e0208 */
[----:B------:R-:W0:Y:S01]  /*0ba0*/  LDC.64 R8, c[0x0][0x3a0] ;  /* 0x0000e800ff087b82 */ /* 0x000e220000000a00 */
[----:B------:R-:W0:Y:S04]  /*0bb0*/  LDG.E R15, desc[UR4][R12.64] ;  /* 0x000000040c0f7981 */ /* 0x000e28000c1e1900 */
[----:B------:R-:W2:Y:S04]  /*0bc0*/  LDG.E R17, desc[UR4][R12.64+0x4] ;  /* 0x000004040c117981 */ /* 0x000ea8000c1e1900 */
[----:B------:R-:W3:Y:S04]  /*0bd0*/  LDG.E R19, desc[UR4][R12.64+0x8] ;  /* 0x000008040c137981 */ /* 0x000ee8000c1e1900 */
[----:B------:R-:W4:Y:S01]  /*0be0*/  LDG.E R7, desc[UR4][R12.64+0xc] ;  /* 0x00000c040c077981 */ /* 0x000f22000c1e1900 */
[----:B-1----:R-:W-:-:S05]  /*0bf0*/  IMAD.WIDE R10, R3, 0x4, R10 ;  /* 0x00000004030a7825 */ /* 0x002fca00078e020a */
[----:B------:R-:W5:Y:S04]  /*0c00*/  LDG.E R5, desc[UR4][R10.64] ;  /* 0x000000040a057981 */ /* 0x000f68000c1e1900 */
[----:B------:R-:W5:Y:S04]  /*0c10*/  LDG.E R2, desc[UR4][R10.64+0x4] ;  /* 0x000004040a027981 */ /* 0x000f68000c1e1900 */
[----:B------:R-:W5:Y:S01]  /*0c20*/  LDG.E R13, desc[UR4][R10.64+0xc] ;  /* 0x00000c040a0d7981 */ /* 0x000f62000c1e1900 */
[----:B0-----:R-:W-:-:S04]  /*0c30*/  IMAD.WIDE R14, R15, 0x4, R8 ;  /* 0x000000040f0e7825 */ /* 0x001fc800078e0208 */
[--C-:B--2---:R-:W-:Y:S02]  /*0c40*/  IMAD.WIDE R16, R17, 0x4, R8.reuse ;  /* 0x0000000411107825 */ /* 0x104fe400078e0208 */
[----:B------:R-:W5:Y:S02]  /*0c50*/  LDG.E R14, desc[UR4][R14.64] ;  /* 0x000000040e0e7981 */ /* 0x000f64000c1e1900 */
[--C-:B---3--:R-:W-:Y:S02]  /*0c60*/  IMAD.WIDE R18, R19, 0x4, R8.reuse ;  /* 0x0000000413127825 */ /* 0x108fe400078e0208 */
[----:B------:R-:W2:Y:S02]  /*0c70*/  LDG.E R16, desc[UR4][R16.64] ;  /* 0x0000000410107981 */ /* 0x000ea4000c1e1900 */
[----:B----4-:R-:W-:Y:S02]  /*0c80*/  IMAD.WIDE R8, R7, 0x4, R8 ;  /* 0x0000000407087825 */ /* 0x010fe400078e0208 */
[----:B------:R-:W3:Y:S04]  /*0c90*/  LDG.E R18, desc[UR4][R18.64] ;  /* 0x0000000412127981 */ /* 0x000ee8000c1e1900 */
[----:B------:R-:W3:Y:S04]  /*0ca0*/  LDG.E R7, desc[UR4][R10.64+0x8] ;  /* 0x000008040a077981 */ /* 0x000ee8000c1e1900 */
[----:B------:R-:W4:Y:S01]  /*0cb0*/  LDG.E R8, desc[UR4][R8.64] ;  /* 0x0000000408087981 */ /* 0x000f22000c1e1900 */
[----:B------:R-:W-:Y:S01]  /*0cc0*/  IADD3 R3, PT, PT, R3, 0x4, RZ ;  /* 0x0000000403037810 */ /* 0x000fe20007ffe0ff */
[----:B-----5:R-:W-:-:S04]  /*0cd0*/  FFMA R5, R5, R14, R6 ;  /* 0x0000000e05057223 */ /* 0x020fc80000000006 */
[----:B--2---:R-:W-:-:S04]  /*0ce0*/  FFMA R2, R2, R16, R5 ;  /* 0x0000001002027223 */ /* 0x004fc80000000005 */
[----:B---3--:R-:W-:-:S04]  /*0cf0*/  FFMA R2, R7, R18, R2 ;  /* 0x0000001207027223 */ /* 0x008fc80000000002 */
[----:B----4-:R-:W-:-:S07]  /*0d00*/  FFMA R6, R13, R8, R2 ;  /* 0x000000080d067223 */ /* 0x010fce0000000002 */
.L_x_11:
[----:B------:R-:W-:Y:S05]  /*0d10*/  BSYNC.RECONVERGENT B1 ;  /* 0x0000000000017941 */ /* 0x000fea0003800200 */
.L_x_10:
[----:B------:R-:W-:Y:S05]  /*0d20*/  @!P1 BRA `(.L_x_4) ;  /* 0x00000000003c9947 */ /* 0x000fea0003800000 */
[----:B------:R-:W0:Y:S01]  /*0d30*/  LDC.64 R16, c[0x0][0x3a0] ;  /* 0x0000e800ff107b82 */ /* 0x000e220000000a00 */
[----:B------:R-:W-:-:S07]  /*0d40*/  IADD3 R2, PT, PT, -R4, RZ, RZ ;  /* 0x000000ff04027210 */ /* 0x000fce0007ffe1ff */
[----:B------:R-:W1:Y:S08]  /*0d50*/  LDC.64 R12, c[0x0][0x398] ;  /* 0x0000e600ff0c7b82 */ /* 0x000e700000000a00 */
[----:B------:R-:W2:Y:S02]  /*0d60*/  LDC.64 R14, c[0x0][0x388] ;  /* 0x0000e200ff0e7b82 */ /* 0x000ea40000000a00 */
.L_x_12:
[----:B-1----:R-:W-:-:S06]  /*0d70*/  IMAD.WIDE R4, R3, 0x4, R12 ;  /* 0x0000000403047825 */ /* 0x002fcc00078e020c */
[----:B------:R-:W0:Y:S01]  /*0d80*/  LDG.E R5, desc[UR4][R4.64] ;  /* 0x0000000404057981 */ /* 0x000e22000c1e1900 */
[----:B--2---:R-:W-:-:S06]  /*0d90*/  IMAD.WIDE R8, R3, 0x4, R14 ;  /* 0x0000000403087825 */ /* 0x004fcc00078e020e */
[----:B------:R-:W2:Y:S01]  /*0da0*/  LDG.E R9, desc[UR4][R8.64] ;  /* 0x0000000408097981 */ /* 0x000ea2000c1e1900 */
[----:B------:R-:W-:Y:S01]  /*0db0*/  IADD3 R2, PT, PT, R2, 0x1, RZ ;  /* 0x0000000102027810 */ /* 0x000fe20007ffe0ff */
[----:B0-----:R-:W-:-:S06]  /*0dc0*/  IMAD.WIDE R10, R5, 0x4, R16 ;  /* 0x00000004050a7825 */ /* 0x001fcc00078e0210 */
[----:B------:R-:W2:Y:S01]  /*0dd0*/  LDG.E R10, desc[UR4][R10.64] ;  /* 0x000000040a0a7981 */ /* 0x000ea2000c1e1900 */
[----:B------:R-:W-:Y:S02]  /*0de0*/  ISETP.NE.AND P0, PT, R2, RZ, PT ;  /* 0x000000ff0200720c */ /* 0x000fe40003f05270 */
[----:B------:R-:W-:Y:S01]  /*0df0*/  IADD3 R3, PT, PT, R3, 0x1, RZ ;  /* 0x0000000103037810 */ /* 0x000fe20007ffe0ff */
[----:B--2---:R-:W-:-:S10]  /*0e00*/  FFMA R6, R9, R10, R6 ;  /* 0x0000000a09067223 */ /* 0x004fd40000000006 */
[----:B------:R-:W-:Y:S05]  /*0e10*/  @P0 BRA `(.L_x_12) ;  /* 0xfffffffc00d40947 */ /* 0x000fea000383ffff */
.L_x_4:
[----:B------:R-:W-:Y:S05]  /*0e20*/  BSYNC.RECONVERGENT B0 ;  /* 0x0000000000007941 */ /* 0x000fea0003800200 */
.L_x_3:
[----:B------:R-:W0:Y:S08]  /*0e30*/  LDC.64 R2, c[0x0][0x3a8] ;  /* 0x0000ea00ff027b82 */ /* 0x000e300000000a00 */
[----:B------:R-:W1:Y:S01]  /*0e40*/  LDC.64 R4, c[0x0][0x3b0] ;  /* 0x0000ec00ff047b82 */ /* 0x000e620000000a00 */
[----:B0-----:R-:W-:-:S06]  /*0e50*/  IMAD.WIDE R2, R0, 0x4, R2 ;  /* 0x0000000400027825 */ /* 0x001fcc00078e0202 */
[----:B------:R-:W2:Y:S01]  /*0e60*/  LDG.E R3, desc[UR4][R2.64] ;  /* 0x0000000402037981 */ /* 0x000ea2000c1e1900 */
[----:B-1----:R-:W-:-:S04]  /*0e70*/  IMAD.WIDE R4, R0, 0x4, R4 ;  /* 0x0000000400047825 */ /* 0x002fc800078e0204 */
[----:B--2---:R-:W-:-:S05]  /*0e80*/  FADD R7, -R3, R6 ;  /* 0x0000000603077221 */ /* 0x004fca0000000100 */
[----:B------:R-:W-:Y:S01]  /*0e90*/  STG.E desc[UR4][R4.64], R7 ;  /* 0x0000000704007986 */ /* 0x000fe2000c101904 */
[----:B------:R-:W-:Y:S05]  /*0ea0*/  EXIT ;  /* 0x000000000000794d */ /* 0x000fea0003800000 */
.L_x_13:
        /* <DEDUP_REMOVED lines=13> */
.L_x_42:


//--------------------- .text._Z17gaussSeidelKerneliPKfPKiS2_S0_Pf --------------------------
	.section	.text._Z17gaussSeidelKerneliPKfPKiS2_S0_Pf,"ax",@progbits
	.align	128
        .global         _Z17gaussSeidelKerneliPKfPKiS2_S0_Pf
        .type           _Z17gaussSeidelKerneliPKfPKiS2_S0_Pf,@function
        .size           _Z17gaussSeidelKerneliPKfPKiS2_S0_Pf,(.L_x_40 - _Z17gaussSeidelKerneliPKfPKiS2_S0_Pf)
        .other          _Z17gaussSeidelKerneliPKfPKiS2_S0_Pf,@"STO_CUDA_ENTRY STV_DEFAULT"
_Z17gaussSeidelKerneliPKfPKiS2_S0_Pf:
.text._Z17gaussSeidelKerneliPKfPKiS2_S0_Pf:
        /* <DEDUP_REMOVED lines=12> */
[----:B------:R-:W2:Y:S02]  /*00c0*/  LDG.E R6, desc[UR4][R2.64+0x4] ;  /* 0x0000040402067981 */ /* 0x000ea4000c1e1900 */
[----:B--2---:R-:W-:-:S13]  /*00d0*/  ISETP.GE.AND P0, PT, R21, R6, PT ;  /* 0x000000061500720c */ /* 0x004fda0003f06270 */
[----:B------:R-:W-:Y:S05]  /*00e0*/  @P0 EXIT ;  /* 0x000000000000094d */ /* 0x000fea0003800000 */
[----:B------:R-:W-:Y:S01]  /*00f0*/  BSSY.RECONVERGENT B0, `(.L_x_14) ;  /* 0x000000f000007945 */ /* 0x000fe20003800200 */
[----:B------:R-:W-:Y:S01]  /*0100*/  IMAD.MOV.U32 R20, RZ, RZ, RZ ;  /* 0x000000ffff147224 */ /* 0x000fe200078e00ff */
[----:B------:R-:W0:Y:S01]  /*0110*/  LDCU.64 UR6, c[0x0][0x398] ;  /* 0x00007300ff0677ac */ /* 0x000e220008000a00 */
[----:B------:R-:W-:-:S07]  /*0120*/  IMAD.MOV.U32 R3, RZ, RZ, R21 ;  /* 0x000000ffff037224 */ /* 0x000fce00078e0015 */
.L_x_16:
[----:B0-----:R-:W-:Y:S01]  /*0130*/  MOV R12, UR6 ;  /* 0x00000006000c7c02 */ /* 0x001fe20008000f00 */
[----:B------:R-:W-:-:S04]  /*0140*/  IMAD.U32 R13, RZ, RZ, UR7 ;  /* 0x00000007ff0d7e24 */ /* 0x000fc8000f8e00ff */
[----:B------:R-:W-:-:S06]  /*0150*/  IMAD.WIDE R4, R3, 0x4, R12 ;  /* 0x0000000403047825 */ /* 0x000fcc00078e020c */
[----:B------:R-:W2:Y:S02]  /*0160*/  LDG.E R5, desc[UR4][R4.64] ;  /* 0x0000000404057981 */ /* 0x000ea4000c1e1900 */
[----:B--2---:R-:W-:-:S13]  /*0170*/  ISETP.NE.AND P0, PT, R5, R0, PT ;  /* 0x000000000500720c */ /* 0x004fda0003f05270 */
[----:B------:R-:W-:Y:S05]  /*0180*/  @!P0 BRA `(.L_x_15) ;  /* 0x0000000000148947 */ /* 0x000fea0003800000 */
[----:B------:R-:W-:Y:S01]  /*0190*/  VIADD R3, R3, 0x1 ;  /* 0x0000000103037836 */ /* 0x000fe20000000000 */
[----:B------:R-:W-:-:S04]  /*01a0*/  IADD3 R20, PT, PT, R20, -0x1, RZ ;  /* 0xffffffff14147810 */ /* 0x000fc80007ffe0ff */
[----:B------:R-:W-:-:S13]  /*01b0*/  ISETP.GE.AND P0, PT, R3, R6, PT ;  /* 0x000000060300720c */ /* 0x000fda0003f06270 */
[----:B------:R-:W-:Y:S05]  /*01c0*/  @!P0 BRA `(.L_x_16) ;  /* 0xfffffffc00d88947 */ /* 0x000fea000383ffff */
[----:B------:R-:W-:Y:S05]  /*01d0*/  EXIT ;  /* 0x000000000000794d */ /* 0x000fea0003800000 */
.L_x_15:
[----:B------:R-:W-:Y:S05]  /*01e0*/  BSYNC.RECONVERGENT B0 ;  /* 0x0000000000007941 */ /* 0x000fea0003800200 */
.L_x_14:
[----:B------:R-:W-:-:S13]  /*01f0*/  ISETP.NE.AND P0, PT, R3, -0x1, PT ;  /* 0xffffffff0300780c */ /* 0x000fda0003f05270 */
[----:B------:R-:W-:Y:S05]  /*0200*/  @!P0 EXIT ;  /* 0x000000000000894d */ /* 0x000fea0003800000 */
[----:B------:R-:W0:Y:S02]  /*0210*/  LDCU.64 UR8, c[0x0][0x388] ;  /* 0x00007100ff0877ac */ /* 0x000e240008000a00 */
[----:B0-----:R-:W-:Y:S02]  /*0220*/  IMAD.U32 R14, RZ, RZ, UR8 ;  /* 0x00000008ff0e7e24 */ /* 0x001fe4000f8e00ff */
[----:B------:R-:W-:Y:S02]  /*0230*/  IMAD.U32 R15, RZ, RZ, UR9 ;  /* 0x00000009ff0f7e24 */ /* 0x000fe4000f8e00ff */
[----:B------:R-:W-:-:S05]  /*0240*/  IMAD.WIDE R8, R3, 0x4, R14 ;  /* 0x0000000403087825 */ /* 0x000fca00078e020e */
[----:B------:R0:W5:Y:S01]  /*0250*/  LDG.E R4, desc[UR4][R8.64] ;  /* 0x0000000408047981 */ /* 0x000162000c1e1900 */
[C---:B------:R-:W-:Y:S01]  /*0260*/  VIADDMNMX R6, R21.reuse, 0x1, R6, !PT ;  /* 0x0000000115067846 */ /* 0x040fe20007800106 */
[----:B------:R-:W-:Y:S01]  /*0270*/  BSSY.RECONVERGENT B0, `(.L_x_17) ;  /* 0x0000053000007945 */ /* 0x000fe20003800200 */
[----:B------:R-:W-:Y:S02]  /*0280*/  IMAD.MOV.U32 R7, RZ, RZ, RZ ;  /* 0x000000ffff077224 */ /* 0x000fe400078e00ff */
[C---:B------:R-:W-:Y:S01]  /*0290*/  IADD3 R5, PT, PT, -R21.reuse, R6, RZ ;  /* 0x0000000615057210 */ /* 0x040fe20007ffe1ff */
[----:B------:R-:W-:-:S03]  /*02a0*/  IMAD.IADD R2, R21, 0x1, -R6 ;  /* 0x0000000115027824 */ /* 0x000fc600078e0a06 */
[----:B------:R-:W-:Y:S02]  /*02b0*/  LOP3.LUT R6, R5, 0x7, RZ, 0xc0, !PT ;  /* 0x0000000705067812 */ /* 0x000fe400078ec0ff */
[----:B------:R-:W-:Y:S02]  /*02c0*/  ISETP.GT.U32.AND P1, PT, R2, -0x8, PT ;  /* 0xfffffff80200780c */ /* 0x000fe40003f24070 */
[----:B------:R-:W-:-:S11]  /*02d0*/  ISETP.NE.AND P0, PT, R6, RZ, PT ;  /* 0x000000ff0600720c */ /* 0x000fd60003f05270 */
[----:B0-----:R-:W-:Y:S05]  /*02e0*/  @P1 BRA `(.L_x_18) ;  /* 0x00000004002c1947 */ /* 0x001fea0003800000 */
[----:B------:R-:W0:Y:S01]  /*02f0*/  LDC.64 R12, c[0x0][0x398] ;  /* 0x0000e600ff0c7b82 */ /* 0x000e220000000a00 */
[----:B------:R-:W-:Y:S01]  /*0300*/  LOP3.LUT R2, R5, 0xfffffff8, RZ, 0xc0, !PT ;  /* 0xfffffff805027812 */ /* 0x000fe200078ec0ff */
[----:B------:R-:W-:-:S04]  /*0310*/  HFMA2 R7, -RZ, RZ, 0, 0 ;  /* 0x00000000ff077431 */ /* 0x000fc800000001ff */
[----:B------:R-:W-:Y:S02]  /*0320*/  IMAD.MOV R2, RZ, RZ, -R2 ;  /* 0x000000ffff027224 */ /* 0x000fe400078e0a02 */
[----:B------:R-:W1:Y:S05]  /*0330*/  LDC.64 R14, c[0x0][0x388] ;  /* 0x0000e200ff0e7b82 */ /* 0x000e6a0000000a00 */
.L_x_19:
[----:B------:R-:W-:Y:S01]  /*0340*/  ISETP.NE.AND P1, PT, R20, RZ, PT ;  /* 0x000000ff1400720c */ /* 0x000fe20003f25270 */
[----:B0-----:R-:W-:-:S04]  /*0350*/  IMAD.WIDE R8, R21, 0x4, R12 ;  /* 0x0000000415087825 */ /* 0x001fc800078e020c */
[----:B------:R-:W-:-:S08]  /*0360*/  VIADD R10, R21, 0x1 ;  /* 0x00000001150a7836 */ /* 0x000fd00000000000 */
[----:B------:R-:W2:Y:S01]  /*0370*/  @P1 LDG.E R11, desc[UR4][R8.64] ;  /* 0x00000004080b1981 */ /* 0x000ea2000c1e1900 */
[----:B------:R-:W-:Y:S01]  /*0380*/  ISETP.NE.AND P4, PT, R10, R3, PT ;  /* 0x000000030a00720c */ /* 0x000fe20003f85270 */
[----:B------:R-:W2:-:S12]  /*0390*/  @P1 LDC.64 R18, c[0x0][0x3a8] ;  /* 0x0000ea00ff121b82 */ /* 0x000e980000000a00 */
[----:B------:R-:W3:Y:S01]  /*03a0*/  @P4 LDG.E R23, desc[UR4][R8.64+0x4] ;  /* 0x0000040408174981 */ /* 0x000ee2000c1e1900 */
[----:B------:R-:W3:Y:S01]  /*03b0*/  @P4 LDC.64 R16, c[0x0][0x3a8] ;  /* 0x0000ea00ff104b82 */ /* 0x000ee20000000a00 */
[----:B------:R-:W-:-:S04]  /*03c0*/  IADD3 R26, PT, PT, R21, 0x2, RZ ;  /* 0x00000002151a7810 */ /* 0x000fc80007ffe0ff */
[----:B------:R-:W-:-:S13]  /*03d0*/  ISETP.NE.AND P2, PT, R26, R3, PT ;  /* 0x000000031a00720c */ /* 0x000fda0003f45270 */
[----:B------:R-:W0:Y:S01]  /*03e0*/  @P2 LDC.64 R26, c[0x0][0x3a8] ;  /* 0x0000ea00ff1a2b82 */ /* 0x000e220000000a00 */
[----:B--2---:R-:W-:-:S04]  /*03f0*/  @P1 IMAD.WIDE R18, R11, 0x4, R18 ;  /* 0x000000040b121825 */ /* 0x004fc800078e0212 */
[----:B-1----:R-:W-:Y:S02]  /*0400*/  IMAD.WIDE R10, R21, 0x4, R14 ;  /* 0x00000004150a7825 */ /* 0x002fe400078e020e */
[----:B------:R-:W2:Y:S04]  /*0410*/  @P1 LDG.E R18, desc[UR4][R18.64] ;  /* 0x0000000412121981 */ /* 0x000ea8000c1e1900 */
[----:B------:R-:W2:Y:S01]  /*0420*/  @P1 LDG.E R22, desc[UR4][R10.64] ;  /* 0x000000040a161981 */ /* 0x000ea2000c1e1900 */
[----:B---3--:R-:W-:-:S03]  /*0430*/  @P4 IMAD.WIDE R16, R23, 0x4, R16 ;  /* 0x0000000417104825 */ /* 0x008fc600078e0210 */
[----:B------:R-:W3:Y:S04]  /*0440*/  @P4 LDG.E R24, desc[UR4][R10.64+0x4] ;  /* 0x000004040a184981 */ /* 0x000ee8000c1e1900 */
[----:B------:R-:W0:Y:S04]  /*0450*/  @P2 LDG.E R23, desc[UR4][R8.64+0x8] ;  /* 0x0000080408172981 */ /* 0x000e28000c1e1900 */
[----:B------:R-:W3:Y:S01]  /*0460*/  @P4 LDG.E R16, desc[UR4][R16.64] ;  /* 0x0000000410104981 */ /* 0x000ee2000c1e1900 */
[----:B--2---:R-:W-:Y:S01]  /*0470*/  @P1 FFMA R7, R22, R18, R7 ;  /* 0x0000001216071223 */ /* 0x004fe20000000007 */
[----:B------:R-:W-:-:S05]  /*0480*/  VIADD R22, R21, 0x3 ;  /* 0x0000000315167836 */ /* 0x000fca0000000000 */
[----:B------:R-:W-:Y:S02]  /*0490*/  ISETP.NE.AND P3, PT, R22, R3, PT ;  /* 0x000000031600720c */ /* 0x000fe40003f65270 */
[----:B------:R-:W2:Y:S01]  /*04a0*/  @P2 LDG.E R22, desc[UR4][R10.64+0x8] ;  /* 0x000008040a162981 */ /* 0x000ea2000c1e1900 */
[----:B0-----:R-:W-:-:S05]  /*04b0*/  @P2 IMAD.WIDE R26, R23, 0x4, R26 ;  /* 0x00000004171a2825 */ /* 0x001fca00078e021a */
[----:B------:R0:W2:Y:S05]  /*04c0*/  @P2 LDG.E R18, desc[UR4][R26.64] ;  /* 0x000000041a122981 */ /* 0x0000aa000c1e1900 */
[----:B------:R-:W4:Y:S01]  /*04d0*/  @P3 LDG.E R19, desc[UR4][R8.64+0xc] ;  /* 0x00000c0408133981 */ /* 0x000f22000c1e1900 */
[----:B---3--:R-:W-:Y:S01]  /*04e0*/  @P4 FFMA R7, R24, R16, R7 ;  /* 0x0000001018074223 */ /* 0x008fe20000000007 */
[----:B------:R-:W-:Y:S01]  /*04f0*/  VIADD R24, R21, 0x4 ;  /* 0x0000000415187836 */ /* 0x000fe20000000000 */
[----:B------:R-:W4:Y:S04]  /*0500*/  @P3 LDC.64 R16, c[0x0][0x3a8] ;  /* 0x0000ea00ff103b82 */ /* 0x000f280000000a00 */
[----:B------:R-:W-:-:S02]  /*0510*/  ISETP.NE.AND P1, PT, R24, R3, PT ;  /* 0x000000031800720c */ /* 0x000fc40003f25270 */
[----:B------:R-:W3:Y:S11]  /*0520*/  @P3 LDG.E R24, desc[UR4][R10.64+0xc] ;  /* 0x00000c040a183981 */ /* 0x000ef6000c1e1900 */
[----:B------:R-:W3:Y:S01]  /*0530*/  @P1 LDG.E R23, desc[UR4][R8.64+0x10] ;  /* 0x0000100408171981 */ /* 0x000ee2000c1e1900 */
[----:B0-----:R-:W-:Y:S01]  /*0540*/  IADD3 R26, PT, PT, R21, 0x5, RZ ;  /* 0x00000005151a7810 */ /* 0x001fe20007ffe0ff */
[----:B--2---:R-:W-:-:S02]  /*0550*/  @P2 FFMA R7, R22, R18, R7 ;  /* 0x0000001216072223 */ /* 0x004fc40000000007 */
[----:B------:R-:W2:Y:S01]  /*0560*/  @P1 LDG.E R22, desc[UR4][R10.64+0x10] ;  /* 0x000010040a161981 */ /* 0x000ea2000c1e1900 */
[----:B----4-:R-:W-:Y:S02]  /*0570*/  @P3 IMAD.WIDE R16, R19, 0x4, R16 ;  /* 0x0000000413103825 */ /* 0x010fe400078e0210 */
[----:B------:R-:W3:Y:S04]  /*0580*/  @P1 LDC.64 R18, c[0x0][0x3a8] ;  /* 0x0000ea00ff121b82 */ /* 0x000ee80000000a00 */
[----:B------:R-:W4:Y:S01]  /*0590*/  @P3 LDG.E R16, desc[UR4][R16.64] ;  /* 0x0000000410103981 */ /* 0x000f22000c1e1900 */
[----:B------:R-:W-:-:S13]  /*05a0*/  ISETP.NE.AND P2, PT, R26, R3, PT ;  /* 0x000000031a00720c */ /* 0x000fda0003f45270 */
[----:B------:R-:W2:Y:S01]  /*05b0*/  @P2 LDG.E R25, desc[UR4][R8.64+0x14] ;  /* 0x0000140408192981 */ /* 0x000ea2000c1e1900 */
[----:B---3--:R-:W-:-:S06]  /*05c0*/  @P1 IMAD.WIDE R18, R23, 0x4, R18 ;  /* 0x0000000417121825 */ /* 0x008fcc00078e0212 */
[----:B------:R-:W2:Y:S01]  /*05d0*/  @P1 LDG.E R18, desc[UR4][R18.64] ;  /* 0x0000000412121981 */ /* 0x000ea2000c1e1900 */
[----:B----4-:R-:W-:Y:S01]  /*05e0*/  @P3 FFMA R7, R24, R16, R7 ;  /* 0x0000001018073223 */ /* 0x010fe20000000007 */
[C---:B------:R-:W-:Y:S02]  /*05f0*/  VIADD R16, R21.reuse, 0x6 ;  /* 0x0000000615107836 */ /* 0x040fe40000000000 */
[----:B------:R-:W3:Y:S03]  /*0600*/  @P2 LDG.E R24, desc[UR4][R10.64+0x14] ;  /* 0x000014040a182981 */ /* 0x000ee6000c1e1900 */
[----:B------:R-:W-:Y:S02]  /*0610*/  ISETP.NE.AND P3, PT, R16, R3, PT ;  /* 0x000000031000720c */ /* 0x000fe40003f65270 */
[----:B------:R-:W0:Y:S11]  /*0620*/  @P2 LDC.64 R16, c[0x0][0x3a8] ;  /* 0x0000ea00ff102b82 */ /* 0x000e360000000a00 */
[----:B------:R-:W4:Y:S04]  /*0630*/  @P3 LDG.E R23, desc[UR4][R8.64+0x18] ;  /* 0x0000180408173981 */ /* 0x000f28000c1e1900 */
[----:B------:R-:W3:Y:S01]  /*0640*/  @P3 LDG.E R26, desc[UR4][R10.64+0x18] ;  /* 0x000018040a1a3981 */ /* 0x000ee2000c1e1900 */
[----:B--2---:R-:W-:Y:S01]  /*0650*/  @P1 FFMA R7, R22, R18, R7 ;  /* 0x0000001216071223 */ /* 0x004fe20000000007 */
[----:B------:R-:W-:-:S04]  /*0660*/  IADD3 R22, PT, PT, R21, 0x7, RZ ;  /* 0x0000000715167810 */ /* 0x000fc80007ffe0ff */
[----:B------:R-:W-:Y:S01]  /*0670*/  ISETP.NE.AND P1, PT, R22, R3, PT ;  /* 0x000000031600720c */ /* 0x000fe20003f25270 */
[----:B0-----:R-:W-:Y:S02]  /*0680*/  @P2 IMAD.WIDE R18, R25, 0x4, R16 ;  /* 0x0000000419122825 */ /* 0x001fe400078e0210 */
[----:B------:R-:W4:Y:S04]  /*0690*/  @P3 LDC.64 R16, c[0x0][0x3a8] ;  /* 0x0000ea00ff103b82 */ /* 0x000f280000000a00 */
[----:B------:R-:W3:Y:S06]  /*06a0*/  @P2 LDG.E R18, desc[UR4][R18.64] ;  /* 0x0000000412122981 */ /* 0x000eec000c1e1900 */
[----:B------:R-:W2:Y:S04]  /*06b0*/  @P1 LDG.E R25, desc[UR4][R8.64+0x1c] ;  /* 0x00001c0408191981 */ /* 0x000ea8000c1e1900 */
[----:B------:R-:W3:Y:S01]  /*06c0*/  @P1 LDG.E R28, desc[UR4][R10.64+0x1c] ;  /* 0x00001c040a1c1981 */ /* 0x000ee2000c1e1900 */
[----:B----4-:R-:W-:-:S02]  /*06d0*/  @P3 IMAD.WIDE R16, R23, 0x4, R16 ;  /* 0x0000000417103825 */ /* 0x010fc400078e0210 */
[----:B------:R-:W2:Y:S04]  /*06e0*/  @P1 LDC.64 R22, c[0x0][0x3a8] ;  /* 0x0000ea00ff161b82 */ /* 0x000ea80000000a00 */
[----:B------:R-:W4:Y:S01]  /*06f0*/  @P3 LDG.E R16, desc[UR4][R16.64] ;  /* 0x0000000410103981 */ /* 0x000f22000c1e1900 */
[----:B--2---:R-:W-:-:S06]  /*0700*/  @P1 IMAD.WIDE R22, R25, 0x4, R22 ;  /* 0x0000000419161825 */ /* 0x004fcc00078e0216 */
[----:B------:R-:W2:Y:S01]  /*0710*/  @P1 LDG.E R22, desc[UR4][R22.64] ;  /* 0x0000000416161981 */ /* 0x000ea2000c1e1900 */
[----:B------:R-:W-:Y:S02]  /*0720*/  VIADD R2, R2, 0x8 ;  /* 0x0000000802027836 */ /* 0x000fe40000000000 */
[----:B---3--:R-:W-:-:S03]  /*0730*/  @P2 FFMA R7, R24, R18, R7 ;  /* 0x0000001218072223 */ /* 0x008fc60000000007 */
[----:B------:R-:W-:Y:S01]  /*0740*/  ISETP.NE.AND P2, PT, R2, RZ, PT ;  /* 0x000000ff0200720c */ /* 0x000fe20003f45270 */
[----:B------:R-:W-:Y:S01]  /*0750*/  VIADD R21, R21, 0x8 ;  /* 0x0000000815157836 */ /* 0x000fe20000000000 */
[----:B------:R-:W-:Y:S01]  /*0760*/  IADD3 R20, PT, PT, R20, 0x8, RZ ;  /* 0x0000000814147810 */ /* 0x000fe20007ffe0ff */
[----:B----4-:R-:W-:-:S04]  /*0770*/  @P3 FFMA R7, R26, R16, R7 ;  /* 0x000000101a073223 */ /* 0x010fc80000000007 */
[----:B--2---:R-:W-:-:S06]  /*0780*/  @P1 FFMA R7, R28, R22, R7 ;  /* 0x000000161c071223 */ /* 0x004fcc0000000007 */
[----:B------:R-:W-:Y:S05]  /*0790*/  @P2 BRA `(.L_x_19) ;  /* 0xfffffff800e82947 */ /* 0x000fea000383ffff */
.L_x_18:
[----:B------:R-:W-:Y:S05]  /*07a0*/  BSYNC.RECONVERGENT B0 ;  /* 0x0000000000007941 */ /* 0x000fea0003800200 */
.L_x_17:
[----:B------:R-:W-:Y:S04]  /*07b0*/  BSSY.RECONVERGENT B0, `(.L_x_20) ;  /* 0x0000055000007945 */ /* 0x000fe80003800200 */
[----:B------:R-:W-:Y:S05]  /*07c0*/  @!P0 BRA `(.L_x_21) ;  /* 0x00000004004c8947 */ /* 0x000fea0003800000 */
[----:B------:R-:W-:Y:S01]  /*07d0*/  ISETP.GE.U32.AND P1, PT, R6, 0x4, PT ;  /* 0x000000040600780c */ /* 0x000fe20003f26070 */
[----:B------:R-:W-:Y:S01]  /*07e0*/  BSSY.RECONVERGENT B1, `(.L_x_22) ;  /* 0x000002c000017945 */ /* 0x000fe20003800200 */
[----:B------:R-:W-:-:S04]  /*07f0*/  LOP3.LUT R2, R5, 0x3, RZ, 0xc0, !PT ;  /* 0x0000000305027812 */ /* 0x000fc800078ec0ff */
[----:B------:R-:W-:-:S07]  /*0800*/  ISETP.NE.AND P0, PT, R2, RZ, PT ;  /* 0x000000ff0200720c */ /* 0x000fce0003f05270 */
[----:B------:R-:W-:Y:S06]  /*0810*/  @!P1 BRA `(.L_x_23) ;  /* 0x0000000000a09947 */ /* 0x000fec0003800000 */
[C---:B------:R-:W-:Y:S01]  /*0820*/  ISETP.NE.AND P1, PT, R21.reuse, R3, PT ;  /* 0x000000031500720c */ /* 0x040fe20003f25270 */
[C---:B------:R-:W-:Y:S01]  /*0830*/  VIADD R8, R21.reuse, 0x2 ;  /* 0x0000000215087836 */ /* 0x040fe20000000000 */
[----:B------:R-:W-:-:S04]  /*0840*/  IADD3 R6, PT, PT, R21, 0x1, RZ ;  /* 0x0000000115067810 */ /* 0x000fc80007ffe0ff */
[-C--:B------:R-:W-:Y:S02]  /*0850*/  ISETP.NE.AND P2, PT, R6, R3.reuse, PT ;  /* 0x000000030600720c */ /* 0x080fe40003f45270 */
[----:B------:R-:W-:Y:S02]  /*0860*/  ISETP.NE.AND P3, PT, R8, R3, PT ;  /* 0x000000030800720c */ /* 0x000fe40003f65270 */
[----:B------:R-:W-:-:S03]  /*0870*/  IADD3 R6, PT, PT, R21, 0x3, RZ ;  /* 0x0000000315067810 */ /* 0x000fc60007ffe0ff */
[C-C-:B------:R-:W-:Y:S01]  /*0880*/  @P1 IMAD.WIDE R18, R21.reuse, 0x4, R12.reuse ;  /* 0x0000000415121825 */ /* 0x140fe200078e020c */
[----:B------:R-:W-:Y:S01]  /*0890*/  ISETP.NE.AND P4, PT, R6, R3, PT ;  /* 0x000000030600720c */ /* 0x000fe20003f85270 */
[----:B------:R-:W0:Y:S04]  /*08a0*/  @P1 LDC.64 R24, c[0x0][0x3a8] ;  /* 0x0000ea00ff181b82 */ /* 0x000e280000000a00 */
[----:B------:R-:W0:Y:S01]  /*08b0*/  @P1 LDG.E R19, desc[UR4][R18.64] ;  /* 0x0000000412131981 */ /* 0x000e22000c1e1900 */
[----:B------:R-:W-:-:S03]  /*08c0*/  @P2 IMAD.WIDE R22, R21, 0x4, R12 ;  /* 0x0000000415162825 */ /* 0x000fc600078e020c */
[----:B------:R-:W1:Y:S01]  /*08d0*/  @P2 LDC.64 R16, c[0x0][0x3a8] ;  /* 0x0000ea00ff102b82 */ /* 0x000e620000000a00 */
[C-C-:B------:R-:W-:Y:S01]  /*08e0*/  @P3 IMAD.WIDE R28, R21.reuse, 0x4, R12.reuse ;  /* 0x00000004151c3825 */ /* 0x140fe200078e020c */
[----:B------:R-:W1:Y:S03]  /*08f0*/  @P2 LDG.E R27, desc[UR4][R22.64+0x4] ;  /* 0x00000404161b2981 */ /* 0x000e66000c1e1900 */
[C---:B------:R-:W-:Y:S02]  /*0900*/  @P4 IMAD.WIDE R8, R21.reuse, 0x4, R12 ;  /* 0x0000000415084825 */ /* 0x040fe400078e020c */
[----:B------:R-:W2:Y:S01]  /*0910*/  @P3 LDG.E R29, desc[UR4][R28.64+0x8] ;  /* 0x000008041c1d3981 */ /* 0x000ea2000c1e1900 */
[----:B------:R-:W2:Y:S03]  /*0920*/  @P3 LDC.64 R10, c[0x0][0x3a8] ;  /* 0x0000ea00ff0a3b82 */ /* 0x000ea60000000a00 */
[----:B------:R3:W4:Y:S05]  /*0930*/  @P4 LDG.E R6, desc[UR4][R8.64+0xc] ;  /* 0x00000c0408064981 */ /* 0x00072a000c1e1900 */
[----:B---3--:R-:W4:Y:S01]  /*0940*/  @P4 LDC.64 R8, c[0x0][0x3a8] ;  /* 0x0000ea00ff084b82 */ /* 0x008f220000000a00 */
[----:B------:R-:W-:-:S06]  /*0950*/  @P2 IMAD.WIDE R22, R21, 0x4, R14 ;  /* 0x0000000415162825 */ /* 0x000fcc00078e020e */
[----:B------:R-:W3:Y:S01]  /*0960*/  @P2 LDG.E R22, desc[UR4][R22.64+0x4] ;  /* 0x0000040416162981 */ /* 0x000ee2000c1e1900 */
[----:B0-----:R-:W-:-:S04]  /*0970*/  @P1 IMAD.WIDE R24, R19, 0x4, R24 ;  /* 0x0000000413181825 */ /* 0x001fc800078e0218 */
[----:B------:R-:W-:Y:S02]  /*0980*/  @P1 IMAD.WIDE R18, R21, 0x4, R14 ;  /* 0x0000000415121825 */ /* 0x000fe400078e020e */
[----:B------:R-:W3:Y:S02]  /*0990*/  @P1 LDG.E R24, desc[UR4][R24.64] ;  /* 0x0000000418181981 */ /* 0x000ee4000c1e1900 */
[----:B-1----:R-:W-:Y:S02]  /*09a0*/  @P2 IMAD.WIDE R16, R27, 0x4, R16 ;  /* 0x000000041b102825 */ /* 0x002fe400078e0210 */
[----:B------:R-:W3:Y:S02]  /*09b0*/  @P1 LDG.E R18, desc[UR4][R18.64] ;  /* 0x0000000412121981 */ /* 0x000ee4000c1e1900 */
[----:B------:R-:W-:Y:S02]  /*09c0*/  @P3 IMAD.WIDE R26, R21, 0x4, R14 ;  /* 0x00000004151a3825 */ /* 0x000fe400078e020e */
[----:B------:R-:W3:Y:S02]  /*09d0*/  @P2 LDG.E R16, desc[UR4][R16.64] ;  /* 0x0000000410102981 */ /* 0x000ee4000c1e1900 */
[----:B--2---:R-:W-:-:S02]  /*09e0*/  @P3 IMAD.WIDE R10, R29, 0x4, R10 ;  /* 0x000000041d0a3825 */ /* 0x004fc400078e020a */
[----:B------:R-:W2:Y:S02]  /*09f0*/  @P3 LDG.E R26, desc[UR4][R26.64+0x8] ;  /* 0x000008041a1a3981 */ /* 0x000ea4000c1e1900 */
[C---:B------:R-:W-:Y:S02]  /*0a00*/  @P4 IMAD.WIDE R28, R21.reuse, 0x4, R14 ;  /* 0x00000004151c4825 */ /* 0x040fe400078e020e */
[----:B------:R-:W2:Y:S02]  /*0a10*/  @P3 LDG.E R10, desc[UR4][R10.64] ;  /* 0x000000040a0a3981 */ /* 0x000ea4000c1e1900 */
[----:B----4-:R-:W-:Y:S02]  /*0a20*/  @P4 IMAD.WIDE R8, R6, 0x4, R8 ;  /* 0x0000000406084825 */ /* 0x010fe400078e0208 */
[----:B------:R-:W4:Y:S04]  /*0a30*/  @P4 LDG.E R28, desc[UR4][R28.64+0xc] ;  /* 0x00000c041c1c4981 */ /* 0x000f28000c1e1900 */
[----:B------:R-:W4:Y:S01]  /*0a40*/  @P4 LDG.E R8, desc[UR4][R8.64] ;  /* 0x0000000408084981 */ /* 0x000f22000c1e1900 */
[----:B------:R-:W-:-:S02]  /*0a50*/  VIADD R21, R21, 0x4 ;  /* 0x0000000415157836 */ /* 0x000fc40000000000 */
[----:B---3--:R-:W-:-:S04]  /*0a60*/  @P1 FFMA R7, R18, R24, R7 ;  /* 0x0000001812071223 */ /* 0x008fc80000000007 */
[----:B------:R-:W-:-:S04]  /*0a70*/  @P2 FFMA R7, R22, R16, R7 ;  /* 0x0000001016072223 */ /* 0x000fc80000000007 */
[----:B--2---:R-:W-:-:S04]  /*0a80*/  @P3 FFMA R7, R26, R10, R7 ;  /* 0x0000000a1a073223 */ /* 0x004fc80000000007 */
[----:B----4-:R-:W-:-:S07]  /*0a90*/  @P4 FFMA R7, R28, R8, R7 ;  /* 0x000000081c074223 */ /* 0x010fce0000000007 */
.L_x_23:
[----:B------:R-:W-:Y:S05]  /*0aa0*/  BSYNC.RECONVERGENT B1 ;  /* 0x0000000000017941 */ /* 0x000fea0003800200 */
.L_x_22:
[----:B------:R-:W-:Y:S05]  /*0ab0*/  @!P0 BRA `(.L_x_21) ;  /* 0x0000000000908947 */ /* 0x000fea0003800000 */
[----:B------:R-:W-:Y:S01]  /*0ac0*/  ISETP.NE.AND P0, PT, R2, 0x1, PT ;  /* 0x000000010200780c */ /* 0x000fe20003f05270 */
[----:B------:R-:W-:Y:S01]  /*0ad0*/  BSSY.RECONVERGENT B1, `(.L_x_24) ;  /* 0x0000017000017945 */ /* 0x000fe20003800200 */
[----:B------:R-:W-:-:S11]  /*0ae0*/  LOP3.LUT R5, R5, 0x1, RZ, 0xc0, !PT ;  /* 0x0000000105057812 */ /* 0x000fd600078ec0ff */
[----:B------:R-:W-:Y:S05]  /*0af0*/  @!P0 BRA `(.L_x_25) ;  /* 0x0000000000508947 */ /* 0x000fea0003800000 */
[C---:B------:R-:W-:Y:S02]  /*0b00*/  ISETP.NE.AND P0, PT, R21.reuse, R3, PT ;  /* 0x000000031500720c */ /* 0x040fe40003f05270 */
[----:B------:R-:W-:-:S04]  /*0b10*/  IADD3 R2, PT, PT, R21, 0x1, RZ ;  /* 0x0000000115027810 */ /* 0x000fc80007ffe0ff */
[----:B------:R-:W-:-:S07]  /*0b20*/  ISETP.NE.AND P1, PT, R2, R3, PT ;  /* 0x000000030200720c */ /* 0x000fce0003f25270 */
[C-C-:B------:R-:W-:Y:S01]  /*0b30*/  @P0 IMAD.WIDE R18, R21.reuse, 0x4, R12.reuse ;  /* 0x0000000415120825 */ /* 0x140fe200078e020c */
[----:B------:R-:W0:Y:S05]  /*0b40*/  @P0 LDC.64 R10, c[0x0][0x3a8] ;  /* 0x0000ea00ff0a0b82 */ /* 0x000e2a0000000a00 */
[C---:B------:R-:W-:Y:S01]  /*0b50*/  @P1 IMAD.WIDE R24, R21.reuse, 0x4, R12 ;  /* 0x0000000415181825 */ /* 0x040fe200078e020c */
[----:B------:R-:W0:Y:S02]  /*0b60*/  @P0 LDG.E R19, desc[UR4][R18.64] ;  /* 0x0000000412130981 */ /* 0x000e24000c1e1900 */
[----:B------:R-:W1:Y:S03]  /*0b70*/  @P1 LDC.64 R8, c[0x0][0x3a8] ;  /* 0x0000ea00ff081b82 */ /* 0x000e660000000a00 */
[----:B------:R-:W1:Y:S01]  /*0b80*/  @P1 LDG.E R25, desc[UR4][R24.64+0x4] ;  /* 0x0000040418191981 */ /* 0x000e62000c1e1900 */
[----:B------:R-:W-:-:S04]  /*0b90*/  @P0 IMAD.WIDE R22, R21, 0x4, R14 ;  /* 0x0000000415160825 */ /* 0x000fc800078e020e */
[----:B------:R-:W-:Y:S02]  /*0ba0*/  @P1 IMAD.WIDE R16, R21, 0x4, R14 ;  /* 0x0000000415101825 */ /* 0x000fe400078e020e */
[----:B------:R-:W2:Y:S04]  /*0bb0*/  @P0 LDG.E R22, desc[UR4][R22.64] ;  /* 0x0000000416160981 */ /* 0x000ea8000c1e1900 */
[----:B------:R-:W3:Y:S01]  /*0bc0*/  @P1 LDG.E R16, desc[UR4][R16.64+0x4] ;  /* 0x0000040410101981 */ /* 0x000ee2000c1e1900 */
[----:B0-----:R-:W-:-:S04]  /*0bd0*/  @P0 IMAD.WIDE R10, R19, 0x4, R10 ;  /* 0x00000004130a0825 */ /* 0x001fc800078e020a */
[----:B-1----:R-:W-:Y:S02]  /*0be0*/  @P1 IMAD.WIDE R8, R25, 0x4, R8 ;  /* 0x0000000419081825 */ /* 0x002fe400078e0208 */
[----:B------:R-:W2:Y:S04]  /*0bf0*/  @P0 LDG.E R10, desc[UR4][R10.64] ;  /* 0x000000040a0a0981 */ /* 0x000ea8000c1e1900 */
[----:B------:R-:W3:Y:S01]  /*0c00*/  @P1 LDG.E R8, desc[UR4][R8.64] ;  /* 0x0000000408081981 */ /* 0x000ee2000c1e1900 */
[----:B------:R-:W-:Y:S02]  /*0c10*/  VIADD R21, R21, 0x2 ;  /* 0x0000000215157836 */ /* 0x000fe40000000000 */
[----:B--2---:R-:W-:-:S04]  /*0c20*/  @P0 FFMA R7, R22, R10, R7 ;  /* 0x0000000a16070223 */ /* 0x004fc80000000007 */
[----:B---3--:R-:W-:-:S07]  /*0c30*/  @P1 FFMA R7, R16, R8, R7 ;  /* 0x0000000810071223 */ /* 0x008fce0000000007 */
.L_x_25:
[----:B------:R-:W-:Y:S05]  /*0c40*/  BSYNC.RECONVERGENT B1 ;  /* 0x0000000000017941 */ /* 0x000fea0003800200 */
.L_x_24:
[----:B------:R-:W-:-:S04]  /*0c50*/  ISETP.NE.AND P0, PT, R21, R3, PT ;  /* 0x000000031500720c */ /* 0x000fc80003f05270 */
[----:B------:R-:W-:-:S13]  /*0c60*/  ISETP.NE.U32.OR P0, PT, R5, 0x1, !P0 ;  /* 0x000000010500780c */ /* 0x000fda0004705470 */
[----:B------:R-:W-:Y:S05]  /*0c70*/  @P0 BRA `(.L_x_21) ;  /* 0x0000000000200947 */ /* 0x000fea0003800000 */
[C---:B------:R-:W-:Y:S01]  /*0c80*/  IMAD.WIDE R12, R21.reuse, 0x4, R12 ;  /* 0x00000004150c7825 */ /* 0x040fe200078e020c */
[----:B------:R-:W0:Y:S05]  /*0c90*/  LDC.64 R2, c[0x0][0x3a8] ;  /* 0x0000ea00ff027b82 */ /* 0x000e2a0000000a00 */
[----:B------:R-:W0:Y:S01]  /*0ca0*/  LDG.E R13, desc[UR4][R12.64] ;  /* 0x000000040c0d7981 */ /* 0x000e22000c1e1900 */
[----:B------:R-:W-:-:S06]  /*0cb0*/  IMAD.WIDE R14, R21, 0x4, R14 ;  /* 0x00000004150e7825 */ /* 0x000fcc00078e020e */
[----:B------:R-:W2:Y:S01]  /*0cc0*/  LDG.E R14, desc[UR4][R14.64] ;  /* 0x000000040e0e7981 */ /* 0x000ea2000c1e1900 */
[----:B0-----:R-:W-:-:S06]  /*0cd0*/  IMAD.WIDE R2, R13, 0x4, R2 ;  /* 0x000000040d027825 */ /* 0x001fcc00078e0202 */
[----:B------:R-:W2:Y:S02]  /*0ce0*/  LDG.E R2, desc[UR4][R2.64] ;  /* 0x0000000402027981 */ /* 0x000ea4000c1e1900 */
[----:B--2---:R-:W-:-:S07]  /*0cf0*/  FFMA R7, R14, R2, R7 ;  /* 0x000000020e077223 */ /* 0x004fce0000000007 */
.L_x_21:
[----:B------:R-:W-:Y:S05]  /*0d00*/  BSYNC.RECONVERGENT B0 ;  /* 0x0000000000007941 */ /* 0x000fea0003800200 */
.L_x_20:
[----:B------:R-:W0:Y:S02]  /*0d10*/  LDC.64 R8, c[0x0][0x3a0] ;  /* 0x0000e800ff087b82 */ /* 0x000e240000000a00 */
[----:B0-----:R-:W-:-:S05]  /*0d20*/  IMAD.WIDE R8, R0, 0x4, R8 ;  /* 0x0000000400087825 */ /* 0x001fca00078e0208 */
[----:B------:R-:W2:Y:S01]  /*0d30*/  LDG.E R2, desc[UR4][R8.64] ;  /* 0x0000000408027981 */ /* 0x000ea2000c1e1900 */
[----:B-----5:R-:W0:Y:S01]  /*0d40*/  MUFU.RCP R3, R4 ;  /* 0x0000000400037308 */ /* 0x020e220000001000 */
[----:B------:R-:W-:Y:S01]  /*0d50*/  BSSY.RECONVERGENT B0, `(.L_x_26) ;  /* 0x000000c000007945 */ /* 0x000fe20003800200 */
[----:B0-----:R-:W-:-:S04]  /*0d60*/  FFMA R6, -R4, R3, 1 ;  /* 0x3f80000004067423 */ /* 0x001fc80000000103 */
[----:B------:R-:W-:Y:S01]  /*0d70*/  FFMA R3, R3, R6, R3 ;  /* 0x0000000603037223 */ /* 0x000fe20000000003 */
[----:B--2---:R-:W-:-:S04]  /*0d80*/  FADD R2, R2, -R7 ;  /* 0x8000000702027221 */ /* 0x004fc80000000000 */
[----:B------:R-:W0:Y:S01]  /*0d90*/  FCHK P0, R2, R4 ;  /* 0x0000000402007302 */ /* 0x000e220000000000 */
[----:B------:R-:W-:-:S04]  /*0da0*/  FFMA R6, R2, R3, RZ ;  /* 0x0000000302067223 */ /* 0x000fc800000000ff */
[----:B------:R-:W-:-:S04]  /*0db0*/  FFMA R5, -R4, R6, R2 ;  /* 0x0000000604057223 */ /* 0x000fc80000000102 */
[----:B------:R-:W-:Y:S01]  /*0dc0*/  FFMA R5, R3, R5, R6 ;  /* 0x0000000503057223 */ /* 0x000fe20000000006 */
[----:B0-----:R-:W-:Y:S06]  /*0dd0*/  @!P0 BRA `(.L_x_27) ;  /* 0x00000000000c8947 */ /* 0x001fec0003800000 */
[----:B------:R-:W-:-:S07]  /*0de0*/  MOV R6, 0xe00 ;  /* 0x00000e0000067802 */ /* 0x000fce0000000f00 */
[----:B------:R-:W-:Y:S05]  /*0df0*/  CALL.REL.NOINC `($__internal_0_$__cuda_sm3x_div_rn_noftz_f32_slowpath) ;  /* 0x0000000000187944 */ /* 0x000fea0003c00000 */
[----:B------:R-:W-:-:S07]  /*0e00*/  MOV R5, R2 ;  /* 0x0000000200057202 */ /* 0x000fce0000000f00 */
.L_x_27:
[----:B------:R-:W-:Y:S05]  /*0e10*/  BSYNC.RECONVERGENT B0 ;  /* 0x0000000000007941 */ /* 0x000fea0003800200 */
.L_x_26:
[----:B------:R-:W0:Y:S02]  /*0e20*/  LDC.64 R2, c[0x0][0x3a8] ;  /* 0x0000ea00ff027b82 */ /* 0x000e240000000a00 */
[----:B0-----:R-:W-:-:S05]  /*0e30*/  IMAD.WIDE R2, R0, 0x4, R2 ;  /* 0x0000000400027825 */ /* 0x001fca00078e0202 */
[----:B------:R-:W-:Y:S01]  /*0e40*/  STG.E desc[UR4][R2.64], R5 ;  /* 0x0000000502007986 */ /* 0x000fe2000c101904 */
[----:B------:R-:W-:Y:S05]  /*0e50*/  EXIT ;  /* 0x000000000000794d */ /* 0x000fea0003800000 */
        .weak           $__internal_0_$__cuda_sm3x_div_rn_noftz_f32_slowpath
        .type           $__internal_0_$__cuda_sm3x_div_rn_noftz_f32_slowpath,@function
        .size           $__internal_0_$__cuda_sm3x_div_rn_noftz_f32_slowpath,(.L_x_40 - $__internal_0_$__cuda_sm3x_div_rn_noftz_f32_slowpath)
$__internal_0_$__cuda_sm3x_div_rn_noftz_f32_slowpath:
[----:B------:R-:W-:Y:S01]  /*0e60*/  SHF.R.U32.HI R5, RZ, 0x17, R4 ;  /* 0x00000017ff057819 */ /* 0x000fe20000011604 */
[----:B------:R-:W-:Y:S01]  /*0e70*/  BSSY.RECONVERGENT B1, `(.L_x_28) ;  /* 0x0000064000017945 */ /* 0x000fe20003800200 */
[--C-:B------:R-:W-:Y:S02]  /*0e80*/  SHF.R.U32.HI R3, RZ, 0x17, R2.reuse ;  /* 0x00000017ff037819 */ /* 0x100fe40000011602 */
[----:B------:R-:W-:Y:S02]  /*0e90*/  LOP3.LUT R13, R5, 0xff, RZ, 0xc0, !PT ;  /* 0x000000ff050d7812 */ /* 0x000fe400078ec0ff */
[----:B------:R-:W-:Y:S01]  /*0ea0*/  LOP3.LUT R10, R3, 0xff, RZ, 0xc0, !PT ;  /* 0x000000ff030a7812 */ /* 0x000fe200078ec0ff */
[----:B------:R-:W-:Y:S01]  /*0eb0*/  IMAD.MOV.U32 R3, RZ, RZ, R2 ;  /* 0x000000ffff037224 */ /* 0x000fe200078e0002 */
[----:B------:R-:W-:Y:S01]  /*0ec0*/  MOV R8, R4 ;  /* 0x0000000400087202 */ /* 0x000fe20000000f00 */
[----:B------:R-:W-:Y:S01]  /*0ed0*/  VIADD R9, R13, 0xffffffff ;  /* 0xffffffff0d097836 */ /* 0x000fe20000000000 */
[----:B------:R-:W-:-:S04]  /*0ee0*/  IADD3 R7, PT, PT, R10, -0x1, RZ ;  /* 0xffffffff0a077810 */ /* 0x000fc80007ffe0ff */
[----:B------:R-:W-:-:S04]  /*0ef0*/  ISETP.GT.U32.AND P0, PT, R9, 0xfd, PT ;  /* 0x000000fd0900780c */ /* 0x000fc80003f04070 */
[----:B------:R-:W-:-:S13]  /*0f00*/  ISETP.GT.U32.OR P0, PT, R7, 0xfd, P0 ;  /* 0x000000fd0700780c */ /* 0x000fda0000704470 */
[----:B------:R-:W-:Y:S01]  /*0f10*/  @!P0 IMAD.MOV.U32 R5, RZ, RZ, RZ ;  /* 0x000000ffff058224 */ /* 0x000fe200078e00ff */
[----:B------:R-:W-:Y:S06]  /*0f20*/  @!P0 BRA `(.L_x_29) ;  /* 0x00000000005c8947 */ /* 0x000fec0003800000 */
[----:B------:R-:W-:Y:S02]  /*0f30*/  FSETP.GTU.FTZ.AND P0, PT, |R2|, +INF , PT ;  /* 0x7f8000000200780b */ /* 0x000fe40003f1c200 */
[----:B------:R-:W-:-:S04]  /*0f40*/  FSETP.GTU.FTZ.AND P1, PT, |R4|, +INF , PT ;  /* 0x7f8000000400780b */ /* 0x000fc80003f3c200 */
[----:B------:R-:W-:-:S13]  /*0f50*/  PLOP3.LUT P0, PT, P0, P1, PT, 0xf8, 0x8f ;  /* 0x00000000008f781c */ /* 0x000fda0000703f70 */
[----:B------:R-:W-:Y:S05]  /*0f60*/  @P0 BRA `(.L_x_30) ;  /* 0x00000004004c0947 */ /* 0x000fea0003800000 */
[----:B------:R-:W-:-:S13]  /*0f70*/  LOP3.LUT P0, RZ, R8, 0x7fffffff, R3, 0xc8, !PT ;  /* 0x7fffffff08ff7812 */ /* 0x000fda000780c803 */
[----:B------:R-:W-:Y:S05]  /*0f80*/  @!P0 BRA `(.L_x_31) ;  /* 0x00000004003c8947 */ /* 0x000fea0003800000 */
[----:B------:R-:W-:Y:S02]  /*0f90*/  FSETP.NEU.FTZ.AND P1, PT, |R2|, +INF , PT ;  /* 0x7f8000000200780b */ /* 0x000fe40003f3d200 */
[----:B------:R-:W-:Y:S02]  /*0fa0*/  FSETP.NEU.FTZ.AND P2, PT, |R4|, +INF , PT ;  /* 0x7f8000000400780b */ /* 0x000fe40003f5d200 */
[----:B------:R-:W-:-:S11]  /*0fb0*/  FSETP.NEU.FTZ.AND P0, PT, |R2|, +INF , PT ;  /* 0x7f8000000200780b */ /* 0x000fd60003f1d200 */
[----:B------:R-:W-:Y:S05]  /*0fc0*/  @!P2 BRA !P1, `(.L_x_31) ;  /* 0x00000004002ca947 */ /* 0x000fea0004800000 */
[----:B------:R-:W-:-:S04]  /*0fd0*/  LOP3.LUT P1, RZ, R3, 0x7fffffff, RZ, 0xc0, !PT ;  /* 0x7fffffff03ff7812 */ /* 0x000fc8000782c0ff */
[----:B------:R-:W-:-:S13]  /*0fe0*/  PLOP3.LUT P1, PT, P2, P1, PT, 0x2f, 0xf2 ;  /* 0x0000000000f2781c */ /* 0x000fda0001722577 */
[----:B------:R-:W-:Y:S05]  /*0ff0*/  @P1 BRA `(.L_x_32) ;  /* 0x0000000400181947 */ /* 0x000fea0003800000 */
[----:B------:R-:W-:-:S04]  /*1000*/  LOP3.LUT P1, RZ, R8, 0x7fffffff, RZ, 0xc0, !PT ;  /* 0x7fffffff08ff7812 */ /* 0x000fc8000782c0ff */
[----:B------:R-:W-:-:S13]  /*1010*/  PLOP3.LUT P0, PT, P0, P1, PT, 0x2f, 0xf2 ;  /* 0x0000000000f2781c */ /* 0x000fda0000702577 */
[----:B------:R-:W-:Y:S05]  /*1020*/  @P0 BRA `(.L_x_33) ;  /* 0x0000000400000947 */ /* 0x000fea0003800000 */
[----:B------:R-:W-:Y:S02]  /*1030*/  ISETP.GE.AND P0, PT, R7, RZ, PT ;  /* 0x000000ff0700720c */ /* 0x000fe40003f06270 */
[----:B------:R-:W-:-:S11]  /*1040*/  ISETP.GE.AND P1, PT, R9, RZ, PT ;  /* 0x000000ff0900720c */ /* 0x000fd60003f26270 */
[----:B------:R-:W-:Y:S01]  /*1050*/  @P0 MOV R5, RZ ;  /* 0x000000ff00050202 */ /* 0x000fe20000000f00 */
[----:B------:R-:W-:Y:S02]  /*1060*/  @!P0 IMAD.MOV.U32 R5, RZ, RZ, -0x40 ;  /* 0xffffffc0ff058424 */ /* 0x000fe400078e00ff */
[----:B------:R-:W-:Y:S01]  /*1070*/  @!P0 FFMA R3, R2, 1.84467440737095516160e+19, RZ ;  /* 0x5f80000002038823 */ /* 0x000fe200000000ff */
[----:B------:R-:W-:Y:S02]  /*1080*/  @!P1 FFMA R8, R4, 1.84467440737095516160e+19, RZ ;  /* 0x5f80000004089823 */ /* 0x000fe400000000ff */
[----:B------:R-:W-:-:S07]  /*1090*/  @!P1 IADD3 R5, PT, PT, R5, 0x40, RZ ;  /* 0x0000004005059810 */ /* 0x000fce0007ffe0ff */
.L_x_29:
[----:B------:R-:W-:Y:S01]  /*10a0*/  LEA R7, R13, 0xc0800000, 0x17 ;  /* 0xc08000000d077811 */ /* 0x000fe200078eb8ff */
[----:B------:R-:W-:Y:S01]  /*10b0*/  BSSY.RECONVERGENT B2, `(.L_x_34) ;  /* 0x0000036000027945 */ /* 0x000fe20003800200 */
[----:B------:R-:W-:-:S03]  /*10c0*/  IADD3 R4, PT, PT, R10, -0x7f, RZ ;  /* 0xffffff810a047810 */ /* 0x000fc60007ffe0ff */
[----:B------:R-:W-:Y:S02]  /*10d0*/  IMAD.IADD R7, R8, 0x1, -R7 ;  /* 0x0000000108077824 */ /* 0x000fe400078e0a07 */
[C---:B------:R-:W-:Y:S01]  /*10e0*/  IMAD R2, R4.reuse, -0x800000, R3 ;  /* 0xff80000004027824 */ /* 0x040fe200078e0203 */
[----:B------:R-:W-:Y:S01]  /*10f0*/  IADD3 R4, PT, PT, R4, 0x7f, -R13 ;  /* 0x0000007f04047810 */ /* 0x000fe20007ffe80d */
[----:B------:R-:W0:Y:S01]  /*1100*/  MUFU.RCP R8, R7 ;  /* 0x0000000700087308 */ /* 0x000e220000001000 */
[----:B------:R-:W-:-:S03]  /*1110*/  FADD.FTZ R9, -R7, -RZ ;  /* 0x800000ff07097221 */ /* 0x000fc60000010100 */
[----:B------:R-:W-:Y:S02]  /*1120*/  IMAD.IADD R4, R4, 0x1, R5 ;  /* 0x0000000104047824 */ /* 0x000fe400078e0205 */
[----:B0-----:R-:W-:-:S04]  /*1130*/  FFMA R11, R8, R9, 1 ;  /* 0x3f800000080b7423 */ /* 0x001fc80000000009 */
[----:B------:R-:W-:-:S04]  /*1140*/  FFMA R10, R8, R11, R8 ;  /* 0x0000000b080a7223 */ /* 0x000fc80000000008 */
[----:B------:R-:W-:-:S04]  /*1150*/  FFMA R3, R2, R10, RZ ;  /* 0x0000000a02037223 */ /* 0x000fc800000000ff */
[----:B------:R-:W-:-:S04]  /*1160*/  FFMA R8, R9, R3, R2 ;  /* 0x0000000309087223 */ /* 0x000fc80000000002 */
[----:B------:R-:W-:-:S04]  /*1170*/  FFMA R11, R10, R8, R3 ;  /* 0x000000080a0b7223 */ /* 0x000fc80000000003 */
[----:B------:R-:W-:-:S04]  /*1180*/  FFMA R8, R9, R11, R2 ;  /* 0x0000000b09087223 */ /* 0x000fc80000000002 */
[----:B------:R-:W-:-:S05]  /*1190*/  FFMA R2, R10, R8, R11 ;  /* 0x000000080a027223 */ /* 0x000fca000000000b */
[----:B------:R-:W-:-:S04]  /*11a0*/  SHF.R.U32.HI R3, RZ, 0x17, R2 ;  /* 0x00000017ff037819 */ /* 0x000fc80000011602 */
[----:B------:R-:W-:-:S04]  /*11b0*/  LOP3.LUT R3, R3, 0xff, RZ, 0xc0, !PT ;  /* 0x000000ff03037812 */ /* 0x000fc800078ec0ff */
[----:B------:R-:W-:-:S05]  /*11c0*/  IADD3 R7, PT, PT, R3, R4, RZ ;  /* 0x0000000403077210 */ /* 0x000fca0007ffe0ff */
[----:B------:R-:W-:-:S05]  /*11d0*/  VIADD R3, R7, 0xffffffff ;  /* 0xffffffff07037836 */ /* 0x000fca0000000000 */
[----:B------:R-:W-:-:S13]  /*11e0*/  ISETP.GE.U32.AND P0, PT, R3, 0xfe, PT ;  /* 0x000000fe0300780c */ /* 0x000fda0003f06070 */
[----:B------:R-:W-:Y:S05]  /*11f0*/  @!P0 BRA `(.L_x_35) ;  /* 0x0000000000808947 */ /* 0x000fea0003800000 */
[----:B------:R-:W-:-:S13]  /*1200*/  ISETP.GT.AND P0, PT, R7, 0xfe, PT ;  /* 0x000000fe0700780c */ /* 0x000fda0003f04270 */
[----:B------:R-:W-:Y:S05]  /*1210*/  @P0 BRA `(.L_x_36) ;  /* 0x00000000006c0947 */ /* 0x000fea0003800000 */
[----:B------:R-:W-:-:S13]  /*1220*/  ISETP.GE.AND P0, PT, R7, 0x1, PT ;  /* 0x000000010700780c */ /* 0x000fda0003f06270 */
[----:B------:R-:W-:Y:S05]  /*1230*/  @P0 BRA `(.L_x_37) ;  /* 0x0000000000740947 */ /* 0x000fea0003800000 */
[----:B------:R-:W-:Y:S02]  /*1240*/  ISETP.GE.AND P0, PT, R7, -0x18, PT ;  /* 0xffffffe80700780c */ /* 0x000fe40003f06270 */
[----:B------:R-:W-:-:S11]  /*1250*/  LOP3.LUT R2, R2, 0x80000000, RZ, 0xc0, !PT ;  /* 0x8000000002027812 */ /* 0x000fd600078ec0ff */
[----:B------:R-:W-:Y:S05]  /*1260*/  @!P0 BRA `(.L_x_37) ;  /* 0x0000000000688947 */ /* 0x000fea0003800000 */
[CCC-:B------:R-:W-:Y:S01]  /*1270*/  FFMA.RZ R3, R10.reuse, R8.reuse, R11.reuse ;  /* 0x000000080a037223 */ /* 0x1c0fe2000000c00b */
[CCC-:B------:R-:W-:Y:S01]  /*1280*/  FFMA.RM R4, R10.reuse, R8.reuse, R11.reuse ;  /* 0x000000080a047223 */ /* 0x1c0fe2000000400b */
[C---:B------:R-:W-:Y:S02]  /*1290*/  ISETP.NE.AND P2, PT, R7.reuse, RZ, PT ;  /* 0x000000ff0700720c */ /* 0x040fe40003f45270 */
[----:B------:R-:W-:Y:S02]  /*12a0*/  ISETP.NE.AND P1, PT, R7, RZ, PT ;  /* 0x000000ff0700720c */ /* 0x000fe40003f25270 */
[----:B------:R-:W-:Y:S01]  /*12b0*/  LOP3.LUT R5, R3, 0x7fffff, RZ, 0xc0, !PT ;  /* 0x007fffff03057812 */ /* 0x000fe200078ec0ff */
[----:B------:R-:W-:Y:S01]  /*12c0*/  FFMA.RP R3, R10, R8, R11 ;  /* 0x000000080a037223 */ /* 0x000fe2000000800b */
[----:B------:R-:W-:Y:S01]  /*12d0*/  IADD3 R8, PT, PT, R7, 0x20, RZ ;  /* 0x0000002007087810 */ /* 0x000fe20007ffe0ff */
[----:B------:R-:W-:Y:S01]  /*12e0*/  IMAD.MOV R7, RZ, RZ, -R7 ;  /* 0x000000ffff077224 */ /* 0x000fe200078e0a07 */
[----:B------:R-:W-:-:S02]  /*12f0*/  LOP3.LUT R5, R5, 0x800000, RZ, 0xfc, !PT ;  /* 0x0080000005057812 */ /* 0x000fc400078efcff */
[----:B------:R-:W-:Y:S02]  /*1300*/  FSETP.NEU.FTZ.AND P0, PT, R3, R4, PT ;  /* 0x000000040300720b */ /* 0x000fe40003f1d000 */
[----:B------:R-:W-:Y:S02]  /*1310*/  SHF.L.U32 R8, R5, R8, RZ ;  /* 0x0000000805087219 */ /* 0x000fe400000006ff */
[----:B------:R-:W-:Y:S02]  /*1320*/  SEL R4, R7, RZ, P2 ;  /* 0x000000ff07047207 */ /* 0x000fe40001000000 */
[----:B------:R-:W-:Y:S02]  /*1330*/  ISETP.NE.AND P1, PT, R8, RZ, P1 ;  /* 0x000000ff0800720c */ /* 0x000fe40000f25270 */
[----:B------:R-:W-:Y:S02]  /*1340*/  SHF.R.U32.HI R4, RZ, R4, R5 ;  /* 0x00000004ff047219 */ /* 0x000fe40000011605 */
[----:B------:R-:W-:-:S02]  /*1350*/  PLOP3.LUT P0, PT, P0, P1, PT, 0xf8, 0x8f ;  /* 0x00000000008f781c */ /* 0x000fc40000703f70 */
[----:B------:R-:W-:Y:S02]  /*1360*/  SHF.R.U32.HI R8, RZ, 0x1, R4 ;  /* 0x00000001ff087819 */ /* 0x000fe40000011604 */
[----:B------:R-:W-:-:S04]  /*1370*/  SEL R3, RZ, 0x1, !P0 ;  /* 0x00000001ff037807 */ /* 0x000fc80004000000 */
[----:B------:R-:W-:-:S04]  /*1380*/  LOP3.LUT R3, R3, 0x1, R8, 0xf8, !PT ;  /* 0x0000000103037812 */ /* 0x000fc800078ef808 */
[----:B------:R-:W-:-:S04]  /*1390*/  LOP3.LUT R3, R3, R4, RZ, 0xc0, !PT ;  /* 0x0000000403037212 */ /* 0x000fc800078ec0ff */
[----:B------:R-:W-:-:S04]  /*13a0*/  IADD3 R3, PT, PT, R8, R3, RZ ;  /* 0x0000000308037210 */ /* 0x000fc80007ffe0ff */
[----:B------:R-:W-:Y:S01]  /*13b0*/  LOP3.LUT R2, R3, R2, RZ, 0xfc, !PT ;  /* 0x0000000203027212 */ /* 0x000fe200078efcff */
[----:B------:R-:W-:Y:S06]  /*13c0*/  BRA `(.L_x_37) ;  /* 0x0000000000107947 */ /* 0x000fec0003800000 */
.L_x_36:
[----:B------:R-:W-:-:S04]  /*13d0*/  LOP3.LUT R2, R2, 0x80000000, RZ, 0xc0, !PT ;  /* 0x8000000002027812 */ /* 0x000fc800078ec0ff */
[----:B------:R-:W-:Y:S01]  /*13e0*/  LOP3.LUT R2, R2, 0x7f800000, RZ, 0xfc, !PT ;  /* 0x7f80000002027812 */ /* 0x000fe200078efcff */
[----:B------:R-:W-:Y:S06]  /*13f0*/  BRA `(.L_x_37) ;  /* 0x0000000000047947 */ /* 0x000fec0003800000 */
.L_x_35:
[----:B------:R-:W-:-:S07]  /*1400*/  IMAD R2, R4, 0x800000, R2 ;  /* 0x0080000004027824 */ /* 0x000fce00078e0202 */
.L_x_37:
[----:B------:R-:W-:Y:S05]  /*1410*/  BSYNC.RECONVERGENT B2 ;  /* 0x0000000000027941 */ /* 0x000fea0003800200 */
.L_x_34:
[----:B------:R-:W-:Y:S05]  /*1420*/  BRA `(.L_x_38) ;  /* 0x0000000000207947 */ /* 0x000fea0003800000 */
.L_x_33:
[----:B------:R-:W-:-:S04]  /*1430*/  LOP3.LUT R2, R8, 0x80000000, R3, 0x48, !PT ;  /* 0x8000000008027812 */ /* 0x000fc800078e4803 */
[----:B------:R-:W-:Y:S01]  /*1440*/  LOP3.LUT R2, R2, 0x7f800000, RZ, 0xfc, !PT ;  /* 0x7f80000002027812 */ /* 0x000fe200078efcff */
[----:B------:R-:W-:Y:S06]  /*1450*/  BRA `(.L_x_38) ;  /* 0x0000000000147947 */ /* 0x000fec0003800000 */
.L_x_32:
[----:B------:R-:W-:Y:S01]  /*1460*/  LOP3.LUT R2, R8, 0x80000000, R3, 0x48, !PT ;  /* 0x8000000008027812 */ /* 0x000fe200078e4803 */
[----:B------:R-:W-:Y:S06]  /*1470*/  BRA `(.L_x_38) ;  /* 0x00000000000c7947 */ /* 0x000fec0003800000 */
.L_x_31:
[----:B------:R-:W0:Y:S01]  /*1480*/  MUFU.RSQ R2, -QNAN ;  /* 0xffc0000000027908 */ /* 0x000e220000001400 */
[----:B------:R-:W-:Y:S05]  /*1490*/  BRA `(.L_x_38) ;  /* 0x0000000000047947 */ /* 0x000fea0003800000 */
.L_x_30:
[----:B------:R-:W-:-:S07]  /*14a0*/  FADD.FTZ R2, R2, R4 ;  /* 0x0000000402027221 */ /* 0x000fce0000010000 */
.L_x_38:
[----:B------:R-:W-:Y:S05]  /*14b0*/  BSYNC.RECONVERGENT B1 ;  /* 0x0000000000017941 */ /* 0x000fea0003800200 */
.L_x_28:
[----:B------:R-:W-:-:S04]  /*14c0*/  HFMA2 R7, -RZ, RZ, 0, 0 ;  /* 0x00000000ff077431 */ /* 0x000fc800000001ff */
[----:B0-----:R-:W-:Y:S05]  /*14d0*/  RET.REL.NODEC R6 `(_Z17gaussSeidelKerneliPKfPKiS2_S0_Pf) ;  /* 0xffffffe806c87950 */ /* 0x001fea0003c3ffff */
.L_x_39:
        /* <DEDUP_REMOVED lines=10> */
.L_x_40:


//--------------------- .nv.shared._Z19computeResidualNormPKfPfi --------------------------
	.section	.nv.shared._Z19computeResidualNormPKfPfi,"aw",@nobits
	.sectionflags	@""
	.align	16
	.zero		1024


//--------------------- .nv.shared.reserved.0     --------------------------
	.section	.nv.shared.reserved.0,"aw",@nobits
	.weak		__nv_reservedSMEM_offset_0_alias
	.size		__nv_reservedSMEM_offset_0_alias, 0, 64
	.other		__nv_reservedSMEM_offset_0_alias,@"STO_CUDA_RESERVED_SHARED STV_DEFAULT"
__nv_reservedSMEM_offset_0_alias:
	.zero		0
	.zero		64


//--------------------- .nv.shared._Z15computeResidualiPKfPKiS2_S0_S0_Pf --------------------------
	.section	.nv.shared._Z15computeResidualiPKfPKiS2_S0_S0_Pf,"aw",@nobits
	.sectionflags	@""
	.align	16
	.zero		1024


//--------------------- .nv.shared._Z17gaussSeidelKerneliPKfPKiS2_S0_Pf --------------------------
	.section	.nv.shared._Z17gaussSeidelKerneliPKfPKiS2_S0_Pf,"aw",@nobits
	.sectionflags	@""
	.align	16
	.zero		1024


//--------------------- .nv.constant0._Z19computeResidualNormPKfPfi --------------------------
	.section	.nv.constant0._Z19computeResidualNormPKfPfi,"a",@progbits
	.sectionflags	@""
	.align	4
.nv.constant0._Z19computeResidualNormPKfPfi:
	.zero		916


//--------------------- .nv.constant0._Z15computeResidualiPKfPKiS2_S0_S0_Pf --------------------------
	.section	.nv.constant0._Z15computeResidualiPKfPKiS2_S0_S0_Pf,"a",@progbits
	.sectionflags	@""
	.align	4
.nv.constant0._Z15computeResidualiPKfPKiS2_S0_S0_Pf:
	.zero		952


//--------------------- .nv.constant0._Z17gaussSeidelKerneliPKfPKiS2_S0_Pf --------------------------
	.section	.nv.constant0._Z17gaussSeidelKerneliPKfPKiS2_S0_Pf,"a",@progbits
	.sectionflags	@""
	.align	4
.nv.constant0._Z17gaussSeidelKerneliPKfPKiS2_S0_Pf:
	.zero		944


//--------------------- SYMBOLS --------------------------

	.type		.nv.reservedSmem.offset0,@object
	.size		.nv.reservedSmem.offset0,0x4
	.type		.nv.reservedSmem.cap,@object
	.size		.nv.reservedSmem.cap,0x4
